//
// Generated by NVIDIA NVVM Compiler
//
// Compiler Build ID: CL-36424714
// Cuda compilation tools, release 13.0, V13.0.88
// Based on NVVM 20.0.0
//

.version 9.0
.target sm_100
.address_size 64

	// .globl	_Z9fftKernelPfS_
.func  (.param .b64 func_retval0) __internal_accurate_pow
(
	.param .b64 __internal_accurate_pow_param_0
)
;
.global .align 4 .b8 __cudart_i2opi_f[24] = {65, 144, 67, 60, 153, 149, 98, 219, 192, 221, 52, 245, 209, 87, 39, 252, 41, 21, 68, 78, 110, 131, 249, 162};

.visible .entry _Z9fftKernelPfS_(
	.param .u64 .ptr .align 1 _Z9fftKernelPfS__param_0,
	.param .u64 .ptr .align 1 _Z9fftKernelPfS__param_1
)
{
	.local .align 4 .b8 	__local_depot0[28];
	.reg .b64 	%SP;
	.reg .b64 	%SPL;
	.reg .pred 	%p<134>;
	.reg .b32 	%r<701>;
	.reg .b32 	%f<506>;
	.reg .b64 	%rd<340>;
	.reg .b64 	%fd<41>;

	mov.u64 	%SPL, __local_depot0;
	ld.param.u64 	%rd59, [_Z9fftKernelPfS__param_0];
	ld.param.u64 	%rd60, [_Z9fftKernelPfS__param_1];
	cvta.to.global.u64 	%rd1, %rd60;
	cvta.to.global.u64 	%rd2, %rd59;
	add.u64 	%rd3, %SPL, 0;
	add.u64 	%rd4, %SPL, 0;
	mov.u32 	%r219, %ntid.x;
	mov.u32 	%r220, %ctaid.x;
	mov.u32 	%r221, %tid.x;
	mad.lo.s32 	%r1, %r219, %r220, %r221;
	mov.f64 	%fd1, 0d4000000000000000;
	{
	.reg .b32 %temp; 
	mov.b64 	{%temp, %r2}, %fd1;
	}
	mov.b32 	%r636, 1;
	shl.b32 	%r231, %r1, 3;
$L__BB0_1:
	setp.gt.s32 	%p1, %r1, 511;
	mov.b32 	%r222, 1;
	shl.b32 	%r223, %r222, %r636;
	shr.u32 	%r4, %r223, 1;
	shl.b32 	%r224, %r636, 23;
	sub.s32 	%r225, -1060565029, %r224;
	mov.b32 	%f1, %r225;
	@%p1 bra 	$L__BB0_131;
	setp.lt.s32 	%p2, %r2, 0;
	add.s32 	%r226, %r636, -1;
	cvt.rn.f64.s32 	%fd2, %r226;
	{
	.reg .b32 %temp; 
	mov.b64 	{%temp, %r227}, %fd2;
	}
	shr.u32 	%r228, %r227, 20;
	and.b32  	%r229, %r228, 2047;
	add.s32 	%r230, %r229, -1012;
	mov.b64 	%rd63, %fd2;
	shl.b64 	%rd64, %rd63, %r230;
	setp.eq.s64 	%p3, %rd64, -9223372036854775808;
	{ // callseq 0, 0
	.param .b64 param0;
	st.param.f64 	[param0], %fd2;
	.param .b64 retval0;
	call.uni (retval0), 
	__internal_accurate_pow, 
	(
	param0
	);
	ld.param.f64 	%fd3, [retval0];
	} // callseq 0
	neg.f64 	%fd5, %fd3;
	selp.f64 	%fd6, %fd5, %fd3, %p3;
	selp.f64 	%fd7, %fd6, %fd3, %p2;
	setp.eq.s32 	%p4, %r226, 0;
	selp.f64 	%fd8, 0d3FF0000000000000, %fd7, %p4;
	cvt.rzi.s32.f64 	%r5, %fd8;
	rem.s32 	%r232, %r231, %r5;
	sub.s32 	%r233, %r231, %r232;
	add.s32 	%r6, %r233, %r231;
	rem.s32 	%r234, %r6, %r4;
	cvt.rn.f32.s32 	%f82, %r234;
	mul.f32 	%f2, %f1, %f82;
	mul.f32 	%f83, %f2, 0f3F22F983;
	cvt.rni.s32.f32 	%r644, %f83;
	cvt.rn.f32.s32 	%f84, %r644;
	fma.rn.f32 	%f85, %f84, 0fBFC90FDA, %f2;
	fma.rn.f32 	%f86, %f84, 0fB3A22168, %f85;
	fma.rn.f32 	%f491, %f84, 0fA7C234C5, %f86;
	abs.f32 	%f4, %f2;
	setp.ltu.f32 	%p5, %f4, 0f47CE4780;
	mov.u32 	%r640, %r644;
	mov.f32 	%f490, %f491;
	@%p5 bra 	$L__BB0_10;
	setp.neu.f32 	%p6, %f4, 0f7F800000;
	@%p6 bra 	$L__BB0_5;
	mov.f32 	%f89, 0f00000000;
	mul.rn.f32 	%f490, %f2, %f89;
	mov.b32 	%r640, 0;
	bra.uni 	$L__BB0_10;
$L__BB0_5:
	mov.b32 	%r8, %f2;
	mov.b64 	%rd324, 0;
	mov.b32 	%r637, 0;
	mov.u64 	%rd322, __cudart_i2opi_f;
	mov.u64 	%rd323, %rd4;
$L__BB0_6:
	.pragma "nounroll";
	ld.global.nc.u32 	%r236, [%rd322];
	shl.b32 	%r237, %r8, 8;
	or.b32  	%r238, %r237, -2147483648;
	mad.wide.u32 	%rd68, %r236, %r238, %rd324;
	shr.u64 	%rd324, %rd68, 32;
	st.local.u32 	[%rd323], %rd68;
	add.s32 	%r637, %r637, 1;
	add.s64 	%rd323, %rd323, 4;
	add.s64 	%rd322, %rd322, 4;
	setp.ne.s32 	%p7, %r637, 6;
	@%p7 bra 	$L__BB0_6;
	shr.u32 	%r239, %r8, 23;
	st.local.u32 	[%rd4+24], %rd324;
	and.b32  	%r11, %r239, 31;
	and.b32  	%r240, %r239, 224;
	add.s32 	%r241, %r240, -128;
	shr.u32 	%r242, %r241, 5;
	mul.wide.u32 	%rd69, %r242, 4;
	sub.s64 	%rd11, %rd4, %rd69;
	ld.local.u32 	%r638, [%rd11+24];
	ld.local.u32 	%r639, [%rd11+20];
	setp.eq.s32 	%p8, %r11, 0;
	@%p8 bra 	$L__BB0_9;
	shf.l.wrap.b32 	%r638, %r639, %r638, %r11;
	ld.local.u32 	%r243, [%rd11+16];
	shf.l.wrap.b32 	%r639, %r243, %r639, %r11;
$L__BB0_9:
	shr.u32 	%r244, %r638, 30;
	shf.l.wrap.b32 	%r245, %r639, %r638, 2;
	shl.b32 	%r246, %r639, 2;
	shr.u32 	%r247, %r245, 31;
	add.s32 	%r248, %r247, %r244;
	neg.s32 	%r249, %r248;
	setp.lt.s32 	%p9, %r8, 0;
	selp.b32 	%r640, %r249, %r248, %p9;
	xor.b32  	%r250, %r245, %r8;
	shr.s32 	%r251, %r245, 31;
	xor.b32  	%r252, %r251, %r245;
	xor.b32  	%r253, %r251, %r246;
	cvt.u64.u32 	%rd70, %r252;
	shl.b64 	%rd71, %rd70, 32;
	cvt.u64.u32 	%rd72, %r253;
	or.b64  	%rd73, %rd71, %rd72;
	cvt.rn.f64.s64 	%fd9, %rd73;
	mul.f64 	%fd10, %fd9, 0d3BF921FB54442D19;
	cvt.rn.f32.f64 	%f87, %fd10;
	neg.f32 	%f88, %f87;
	setp.lt.s32 	%p10, %r250, 0;
	selp.f32 	%f490, %f88, %f87, %p10;
$L__BB0_10:
	setp.ltu.f32 	%p11, %f4, 0f47CE4780;
	add.s32 	%r255, %r640, 1;
	mul.rn.f32 	%f90, %f490, %f490;
	and.b32  	%r256, %r640, 1;
	setp.eq.b32 	%p12, %r256, 1;
	selp.f32 	%f91, %f490, 0f3F800000, %p12;
	fma.rn.f32 	%f92, %f90, %f91, 0f00000000;
	fma.rn.f32 	%f93, %f90, 0f37CBAC00, 0fBAB607ED;
	selp.f32 	%f94, 0fB94D4153, %f93, %p12;
	selp.f32 	%f95, 0f3C0885E4, 0f3D2AAABB, %p12;
	fma.rn.f32 	%f96, %f94, %f90, %f95;
	selp.f32 	%f97, 0fBE2AAAA8, 0fBEFFFFFF, %p12;
	fma.rn.f32 	%f98, %f96, %f90, %f97;
	fma.rn.f32 	%f99, %f98, %f92, %f91;
	and.b32  	%r257, %r255, 2;
	setp.eq.s32 	%p13, %r257, 0;
	mov.f32 	%f100, 0f00000000;
	sub.f32 	%f101, %f100, %f99;
	selp.f32 	%f8, %f99, %f101, %p13;
	@%p11 bra 	$L__BB0_18;
	setp.neu.f32 	%p14, %f4, 0f7F800000;
	@%p14 bra 	$L__BB0_13;
	mov.f32 	%f104, 0f00000000;
	mul.rn.f32 	%f491, %f2, %f104;
	mov.b32 	%r644, 0;
	bra.uni 	$L__BB0_18;
$L__BB0_13:
	mov.b32 	%r20, %f2;
	shl.b32 	%r259, %r20, 8;
	or.b32  	%r21, %r259, -2147483648;
	mov.b64 	%rd325, 0;
	mov.b32 	%r641, 0;
$L__BB0_14:
	.pragma "nounroll";
	mul.wide.u32 	%rd75, %r641, 4;
	mov.u64 	%rd76, __cudart_i2opi_f;
	add.s64 	%rd77, %rd76, %rd75;
	ld.global.nc.u32 	%r260, [%rd77];
	mad.wide.u32 	%rd78, %r260, %r21, %rd325;
	shr.u64 	%rd325, %rd78, 32;
	add.s64 	%rd79, %rd3, %rd75;
	st.local.u32 	[%rd79], %rd78;
	add.s32 	%r641, %r641, 1;
	setp.ne.s32 	%p15, %r641, 6;
	@%p15 bra 	$L__BB0_14;
	shr.u32 	%r261, %r20, 23;
	st.local.u32 	[%rd3+24], %rd325;
	and.b32  	%r24, %r261, 31;
	and.b32  	%r262, %r261, 224;
	add.s32 	%r263, %r262, -128;
	shr.u32 	%r264, %r263, 5;
	mul.wide.u32 	%rd80, %r264, 4;
	sub.s64 	%rd14, %rd3, %rd80;
	ld.local.u32 	%r642, [%rd14+24];
	ld.local.u32 	%r643, [%rd14+20];
	setp.eq.s32 	%p16, %r24, 0;
	@%p16 bra 	$L__BB0_17;
	shf.l.wrap.b32 	%r642, %r643, %r642, %r24;
	ld.local.u32 	%r265, [%rd14+16];
	shf.l.wrap.b32 	%r643, %r265, %r643, %r24;
$L__BB0_17:
	shr.u32 	%r266, %r642, 30;
	shf.l.wrap.b32 	%r267, %r643, %r642, 2;
	shl.b32 	%r268, %r643, 2;
	shr.u32 	%r269, %r267, 31;
	add.s32 	%r270, %r269, %r266;
	neg.s32 	%r271, %r270;
	setp.lt.s32 	%p17, %r20, 0;
	selp.b32 	%r644, %r271, %r270, %p17;
	xor.b32  	%r272, %r267, %r20;
	shr.s32 	%r273, %r267, 31;
	xor.b32  	%r274, %r273, %r267;
	xor.b32  	%r275, %r273, %r268;
	cvt.u64.u32 	%rd81, %r274;
	shl.b64 	%rd82, %rd81, 32;
	cvt.u64.u32 	%rd83, %r275;
	or.b64  	%rd84, %rd82, %rd83;
	cvt.rn.f64.s64 	%fd11, %rd84;
	mul.f64 	%fd12, %fd11, 0d3BF921FB54442D19;
	cvt.rn.f32.f64 	%f102, %fd12;
	neg.f32 	%f103, %f102;
	setp.lt.s32 	%p18, %r272, 0;
	selp.f32 	%f491, %f103, %f102, %p18;
$L__BB0_18:
	mul.rn.f32 	%f105, %f491, %f491;
	and.b32  	%r277, %r644, 1;
	setp.eq.b32 	%p19, %r277, 1;
	selp.f32 	%f106, 0f3F800000, %f491, %p19;
	fma.rn.f32 	%f107, %f105, %f106, 0f00000000;
	fma.rn.f32 	%f108, %f105, 0f37CBAC00, 0fBAB607ED;
	selp.f32 	%f109, %f108, 0fB94D4153, %p19;
	selp.f32 	%f110, 0f3D2AAABB, 0f3C0885E4, %p19;
	fma.rn.f32 	%f111, %f109, %f105, %f110;
	selp.f32 	%f112, 0fBEFFFFFF, 0fBE2AAAA8, %p19;
	fma.rn.f32 	%f113, %f111, %f105, %f112;
	fma.rn.f32 	%f114, %f113, %f107, %f106;
	and.b32  	%r278, %r644, 2;
	setp.eq.s32 	%p20, %r278, 0;
	mov.f32 	%f115, 0f00000000;
	sub.f32 	%f116, %f115, %f114;
	selp.f32 	%f117, %f114, %f116, %p20;
	add.s32 	%r279, %r6, %r4;
	mul.wide.s32 	%rd85, %r279, 4;
	add.s64 	%rd86, %rd2, %rd85;
	ld.global.f32 	%f118, [%rd86];
	mul.f32 	%f119, %f8, %f118;
	add.s64 	%rd87, %rd1, %rd85;
	ld.global.f32 	%f120, [%rd87];
	mul.f32 	%f121, %f120, %f117;
	sub.f32 	%f122, %f119, %f121;
	mul.f32 	%f123, %f118, %f117;
	fma.rn.f32 	%f124, %f8, %f120, %f123;
	mul.wide.s32 	%rd88, %r6, 4;
	add.s64 	%rd89, %rd2, %rd88;
	ld.global.f32 	%f125, [%rd89];
	sub.f32 	%f126, %f125, %f122;
	st.global.f32 	[%rd86], %f126;
	add.s64 	%rd90, %rd1, %rd88;
	ld.global.f32 	%f127, [%rd90];
	sub.f32 	%f128, %f127, %f124;
	st.global.f32 	[%rd87], %f128;
	ld.global.f32 	%f129, [%rd89];
	add.f32 	%f130, %f129, %f122;
	st.global.f32 	[%rd89], %f130;
	ld.global.f32 	%f131, [%rd90];
	add.f32 	%f132, %f124, %f131;
	st.global.f32 	[%rd90], %f132;
	shl.b32 	%r280, %r1, 3;
	or.b32  	%r281, %r280, 1;
	rem.s32 	%r33, %r281, %r5;
	sub.s32 	%r282, %r281, %r33;
	add.s32 	%r283, %r282, %r281;
	rem.s32 	%r284, %r283, %r4;
	cvt.rn.f32.s32 	%f133, %r284;
	mul.f32 	%f12, %f1, %f133;
	mul.f32 	%f134, %f12, 0f3F22F983;
	cvt.rni.s32.f32 	%r652, %f134;
	cvt.rn.f32.s32 	%f135, %r652;
	fma.rn.f32 	%f136, %f135, 0fBFC90FDA, %f12;
	fma.rn.f32 	%f137, %f135, 0fB3A22168, %f136;
	fma.rn.f32 	%f493, %f135, 0fA7C234C5, %f137;
	abs.f32 	%f14, %f12;
	setp.ltu.f32 	%p21, %f14, 0f47CE4780;
	mov.u32 	%r648, %r652;
	mov.f32 	%f492, %f493;
	@%p21 bra 	$L__BB0_26;
	setp.eq.f32 	%p22, %f14, 0f7F800000;
	@%p22 bra 	$L__BB0_25;
	mov.b32 	%r35, %f12;
	mov.b64 	%rd326, 0;
	mov.b32 	%r645, 0;
$L__BB0_21:
	.pragma "nounroll";
	mul.wide.u32 	%rd92, %r645, 4;
	mov.u64 	%rd93, __cudart_i2opi_f;
	add.s64 	%rd94, %rd93, %rd92;
	ld.global.nc.u32 	%r286, [%rd94];
	shl.b32 	%r287, %r35, 8;
	or.b32  	%r288, %r287, -2147483648;
	mad.wide.u32 	%rd95, %r286, %r288, %rd326;
	shr.u64 	%rd326, %rd95, 32;
	add.s64 	%rd96, %rd4, %rd92;
	st.local.u32 	[%rd96], %rd95;
	add.s32 	%r645, %r645, 1;
	setp.ne.s32 	%p23, %r645, 6;
	@%p23 bra 	$L__BB0_21;
	shr.u32 	%r289, %r35, 23;
	st.local.u32 	[%rd4+24], %rd326;
	and.b32  	%r38, %r289, 31;
	and.b32  	%r290, %r289, 224;
	add.s32 	%r291, %r290, -128;
	shr.u32 	%r292, %r291, 5;
	mul.wide.u32 	%rd97, %r292, 4;
	sub.s64 	%rd17, %rd4, %rd97;
	ld.local.u32 	%r646, [%rd17+24];
	ld.local.u32 	%r647, [%rd17+20];
	setp.eq.s32 	%p24, %r38, 0;
	@%p24 bra 	$L__BB0_24;
	shf.l.wrap.b32 	%r646, %r647, %r646, %r38;
	ld.local.u32 	%r293, [%rd17+16];
	shf.l.wrap.b32 	%r647, %r293, %r647, %r38;
$L__BB0_24:
	shr.u32 	%r294, %r646, 30;
	shf.l.wrap.b32 	%r295, %r647, %r646, 2;
	shl.b32 	%r296, %r647, 2;
	shr.u32 	%r297, %r295, 31;
	add.s32 	%r298, %r297, %r294;
	neg.s32 	%r299, %r298;
	setp.lt.s32 	%p25, %r35, 0;
	selp.b32 	%r648, %r299, %r298, %p25;
	xor.b32  	%r300, %r295, %r35;
	shr.s32 	%r301, %r295, 31;
	xor.b32  	%r302, %r301, %r295;
	xor.b32  	%r303, %r301, %r296;
	cvt.u64.u32 	%rd98, %r302;
	shl.b64 	%rd99, %rd98, 32;
	cvt.u64.u32 	%rd100, %r303;
	or.b64  	%rd101, %rd99, %rd100;
	cvt.rn.f64.s64 	%fd13, %rd101;
	mul.f64 	%fd14, %fd13, 0d3BF921FB54442D19;
	cvt.rn.f32.f64 	%f138, %fd14;
	neg.f32 	%f139, %f138;
	setp.lt.s32 	%p26, %r300, 0;
	selp.f32 	%f492, %f139, %f138, %p26;
	bra.uni 	$L__BB0_26;
$L__BB0_25:
	mov.f32 	%f140, 0f00000000;
	mul.rn.f32 	%f492, %f12, %f140;
	mov.b32 	%r648, 0;
$L__BB0_26:
	setp.ltu.f32 	%p27, %f14, 0f47CE4780;
	add.s32 	%r305, %r648, 1;
	mul.rn.f32 	%f141, %f492, %f492;
	and.b32  	%r306, %r648, 1;
	setp.eq.b32 	%p28, %r306, 1;
	selp.f32 	%f142, %f492, 0f3F800000, %p28;
	fma.rn.f32 	%f143, %f141, %f142, 0f00000000;
	fma.rn.f32 	%f144, %f141, 0f37CBAC00, 0fBAB607ED;
	selp.f32 	%f145, 0fB94D4153, %f144, %p28;
	selp.f32 	%f146, 0f3C0885E4, 0f3D2AAABB, %p28;
	fma.rn.f32 	%f147, %f145, %f141, %f146;
	selp.f32 	%f148, 0fBE2AAAA8, 0fBEFFFFFF, %p28;
	fma.rn.f32 	%f149, %f147, %f141, %f148;
	fma.rn.f32 	%f150, %f149, %f143, %f142;
	and.b32  	%r307, %r305, 2;
	setp.eq.s32 	%p29, %r307, 0;
	mov.f32 	%f151, 0f00000000;
	sub.f32 	%f152, %f151, %f150;
	selp.f32 	%f18, %f150, %f152, %p29;
	@%p27 bra 	$L__BB0_34;
	setp.eq.f32 	%p30, %f14, 0f7F800000;
	@%p30 bra 	$L__BB0_33;
	mov.b32 	%r47, %f12;
	shl.b32 	%r309, %r47, 8;
	or.b32  	%r48, %r309, -2147483648;
	mov.b64 	%rd327, 0;
	mov.b32 	%r649, 0;
$L__BB0_29:
	.pragma "nounroll";
	mul.wide.u32 	%rd103, %r649, 4;
	mov.u64 	%rd104, __cudart_i2opi_f;
	add.s64 	%rd105, %rd104, %rd103;
	ld.global.nc.u32 	%r310, [%rd105];
	mad.wide.u32 	%rd106, %r310, %r48, %rd327;
	shr.u64 	%rd327, %rd106, 32;
	add.s64 	%rd107, %rd3, %rd103;
	st.local.u32 	[%rd107], %rd106;
	add.s32 	%r649, %r649, 1;
	setp.ne.s32 	%p31, %r649, 6;
	@%p31 bra 	$L__BB0_29;
	shr.u32 	%r311, %r47, 23;
	st.local.u32 	[%rd3+24], %rd327;
	and.b32  	%r51, %r311, 31;
	and.b32  	%r312, %r311, 224;
	add.s32 	%r313, %r312, -128;
	shr.u32 	%r314, %r313, 5;
	mul.wide.u32 	%rd108, %r314, 4;
	sub.s64 	%rd20, %rd3, %rd108;
	ld.local.u32 	%r650, [%rd20+24];
	ld.local.u32 	%r651, [%rd20+20];
	setp.eq.s32 	%p32, %r51, 0;
	@%p32 bra 	$L__BB0_32;
	shf.l.wrap.b32 	%r650, %r651, %r650, %r51;
	ld.local.u32 	%r315, [%rd20+16];
	shf.l.wrap.b32 	%r651, %r315, %r651, %r51;
$L__BB0_32:
	shr.u32 	%r316, %r650, 30;
	shf.l.wrap.b32 	%r317, %r651, %r650, 2;
	shl.b32 	%r318, %r651, 2;
	shr.u32 	%r319, %r317, 31;
	add.s32 	%r320, %r319, %r316;
	neg.s32 	%r321, %r320;
	setp.lt.s32 	%p33, %r47, 0;
	selp.b32 	%r652, %r321, %r320, %p33;
	xor.b32  	%r322, %r317, %r47;
	shr.s32 	%r323, %r317, 31;
	xor.b32  	%r324, %r323, %r317;
	xor.b32  	%r325, %r323, %r318;
	cvt.u64.u32 	%rd109, %r324;
	shl.b64 	%rd110, %rd109, 32;
	cvt.u64.u32 	%rd111, %r325;
	or.b64  	%rd112, %rd110, %rd111;
	cvt.rn.f64.s64 	%fd15, %rd112;
	mul.f64 	%fd16, %fd15, 0d3BF921FB54442D19;
	cvt.rn.f32.f64 	%f153, %fd16;
	neg.f32 	%f154, %f153;
	setp.lt.s32 	%p34, %r322, 0;
	selp.f32 	%f493, %f154, %f153, %p34;
	bra.uni 	$L__BB0_34;
$L__BB0_33:
	mov.f32 	%f155, 0f00000000;
	mul.rn.f32 	%f493, %f12, %f155;
	mov.b32 	%r652, 0;
$L__BB0_34:
	mul.rn.f32 	%f156, %f493, %f493;
	and.b32  	%r327, %r652, 1;
	setp.eq.b32 	%p35, %r327, 1;
	selp.f32 	%f157, 0f3F800000, %f493, %p35;
	fma.rn.f32 	%f158, %f156, %f157, 0f00000000;
	fma.rn.f32 	%f159, %f156, 0f37CBAC00, 0fBAB607ED;
	selp.f32 	%f160, %f159, 0fB94D4153, %p35;
	selp.f32 	%f161, 0f3D2AAABB, 0f3C0885E4, %p35;
	fma.rn.f32 	%f162, %f160, %f156, %f161;
	selp.f32 	%f163, 0fBEFFFFFF, 0fBE2AAAA8, %p35;
	fma.rn.f32 	%f164, %f162, %f156, %f163;
	fma.rn.f32 	%f165, %f164, %f158, %f157;
	and.b32  	%r328, %r652, 2;
	setp.eq.s32 	%p36, %r328, 0;
	mov.f32 	%f166, 0f00000000;
	sub.f32 	%f167, %f166, %f165;
	selp.f32 	%f168, %f165, %f167, %p36;
	cvt.u64.u32 	%rd21, %r4;
	shl.b32 	%r329, %r1, 3;
	or.b32  	%r330, %r329, 1;
	cvt.s64.s32 	%rd113, %r330;
	cvt.s64.s32 	%rd114, %r33;
	cvt.s64.s32 	%rd22, %r329;
	sub.s64 	%rd115, %rd22, %rd114;
	add.s64 	%rd116, %rd115, %rd113;
	add.s64 	%rd117, %rd116, %rd21;
	shl.b64 	%rd118, %rd117, 2;
	add.s64 	%rd119, %rd2, %rd118;
	ld.global.f32 	%f169, [%rd119+4];
	mul.f32 	%f170, %f18, %f169;
	add.s64 	%rd120, %rd1, %rd118;
	ld.global.f32 	%f171, [%rd120+4];
	mul.f32 	%f172, %f171, %f168;
	sub.f32 	%f173, %f170, %f172;
	mul.f32 	%f174, %f169, %f168;
	fma.rn.f32 	%f175, %f18, %f171, %f174;
	shl.b64 	%rd121, %rd116, 2;
	add.s64 	%rd122, %rd2, %rd121;
	ld.global.f32 	%f176, [%rd122+4];
	sub.f32 	%f177, %f176, %f173;
	st.global.f32 	[%rd119+4], %f177;
	add.s64 	%rd123, %rd1, %rd121;
	ld.global.f32 	%f178, [%rd123+4];
	sub.f32 	%f179, %f178, %f175;
	st.global.f32 	[%rd120+4], %f179;
	ld.global.f32 	%f180, [%rd122+4];
	add.f32 	%f181, %f180, %f173;
	st.global.f32 	[%rd122+4], %f181;
	ld.global.f32 	%f182, [%rd123+4];
	add.f32 	%f183, %f175, %f182;
	st.global.f32 	[%rd123+4], %f183;
	or.b32  	%r331, %r329, 2;
	rem.s32 	%r60, %r331, %r5;
	sub.s32 	%r332, %r331, %r60;
	add.s32 	%r333, %r332, %r331;
	rem.s32 	%r334, %r333, %r4;
	cvt.rn.f32.s32 	%f184, %r334;
	mul.f32 	%f22, %f1, %f184;
	mul.f32 	%f185, %f22, 0f3F22F983;
	cvt.rni.s32.f32 	%r660, %f185;
	cvt.rn.f32.s32 	%f186, %r660;
	fma.rn.f32 	%f187, %f186, 0fBFC90FDA, %f22;
	fma.rn.f32 	%f188, %f186, 0fB3A22168, %f187;
	fma.rn.f32 	%f495, %f186, 0fA7C234C5, %f188;
	abs.f32 	%f24, %f22;
	setp.ltu.f32 	%p37, %f24, 0f47CE4780;
	mov.u32 	%r656, %r660;
	mov.f32 	%f494, %f495;
	@%p37 bra 	$L__BB0_42;
	setp.eq.f32 	%p38, %f24, 0f7F800000;
	@%p38 bra 	$L__BB0_41;
	mov.b32 	%r62, %f22;
	mov.b64 	%rd328, 0;
	mov.b32 	%r653, 0;
$L__BB0_37:
	.pragma "nounroll";
	mul.wide.u32 	%rd125, %r653, 4;
	mov.u64 	%rd126, __cudart_i2opi_f;
	add.s64 	%rd127, %rd126, %rd125;
	ld.global.nc.u32 	%r336, [%rd127];
	shl.b32 	%r337, %r62, 8;
	or.b32  	%r338, %r337, -2147483648;
	mad.wide.u32 	%rd128, %r336, %r338, %rd328;
	shr.u64 	%rd328, %rd128, 32;
	add.s64 	%rd129, %rd4, %rd125;
	st.local.u32 	[%rd129], %rd128;
	add.s32 	%r653, %r653, 1;
	setp.ne.s32 	%p39, %r653, 6;
	@%p39 bra 	$L__BB0_37;
	shr.u32 	%r339, %r62, 23;
	st.local.u32 	[%rd4+24], %rd328;
	and.b32  	%r65, %r339, 31;
	and.b32  	%r340, %r339, 224;
	add.s32 	%r341, %r340, -128;
	shr.u32 	%r342, %r341, 5;
	mul.wide.u32 	%rd130, %r342, 4;
	sub.s64 	%rd25, %rd4, %rd130;
	ld.local.u32 	%r654, [%rd25+24];
	ld.local.u32 	%r655, [%rd25+20];
	setp.eq.s32 	%p40, %r65, 0;
	@%p40 bra 	$L__BB0_40;
	shf.l.wrap.b32 	%r654, %r655, %r654, %r65;
	ld.local.u32 	%r343, [%rd25+16];
	shf.l.wrap.b32 	%r655, %r343, %r655, %r65;
$L__BB0_40:
	shr.u32 	%r344, %r654, 30;
	shf.l.wrap.b32 	%r345, %r655, %r654, 2;
	shl.b32 	%r346, %r655, 2;
	shr.u32 	%r347, %r345, 31;
	add.s32 	%r348, %r347, %r344;
	neg.s32 	%r349, %r348;
	setp.lt.s32 	%p41, %r62, 0;
	selp.b32 	%r656, %r349, %r348, %p41;
	xor.b32  	%r350, %r345, %r62;
	shr.s32 	%r351, %r345, 31;
	xor.b32  	%r352, %r351, %r345;
	xor.b32  	%r353, %r351, %r346;
	cvt.u64.u32 	%rd131, %r352;
	shl.b64 	%rd132, %rd131, 32;
	cvt.u64.u32 	%rd133, %r353;
	or.b64  	%rd134, %rd132, %rd133;
	cvt.rn.f64.s64 	%fd17, %rd134;
	mul.f64 	%fd18, %fd17, 0d3BF921FB54442D19;
	cvt.rn.f32.f64 	%f189, %fd18;
	neg.f32 	%f190, %f189;
	setp.lt.s32 	%p42, %r350, 0;
	selp.f32 	%f494, %f190, %f189, %p42;
	bra.uni 	$L__BB0_42;
$L__BB0_41:
	mov.f32 	%f191, 0f00000000;
	mul.rn.f32 	%f494, %f22, %f191;
	mov.b32 	%r656, 0;
$L__BB0_42:
	setp.ltu.f32 	%p43, %f24, 0f47CE4780;
	add.s32 	%r355, %r656, 1;
	mul.rn.f32 	%f192, %f494, %f494;
	and.b32  	%r356, %r656, 1;
	setp.eq.b32 	%p44, %r356, 1;
	selp.f32 	%f193, %f494, 0f3F800000, %p44;
	fma.rn.f32 	%f194, %f192, %f193, 0f00000000;
	fma.rn.f32 	%f195, %f192, 0f37CBAC00, 0fBAB607ED;
	selp.f32 	%f196, 0fB94D4153, %f195, %p44;
	selp.f32 	%f197, 0f3C0885E4, 0f3D2AAABB, %p44;
	fma.rn.f32 	%f198, %f196, %f192, %f197;
	selp.f32 	%f199, 0fBE2AAAA8, 0fBEFFFFFF, %p44;
	fma.rn.f32 	%f200, %f198, %f192, %f199;
	fma.rn.f32 	%f201, %f200, %f194, %f193;
	and.b32  	%r357, %r355, 2;
	setp.eq.s32 	%p45, %r357, 0;
	mov.f32 	%f202, 0f00000000;
	sub.f32 	%f203, %f202, %f201;
	selp.f32 	%f28, %f201, %f203, %p45;
	@%p43 bra 	$L__BB0_50;
	setp.eq.f32 	%p46, %f24, 0f7F800000;
	@%p46 bra 	$L__BB0_49;
	mov.b32 	%r74, %f22;
	mov.b64 	%rd329, 0;
	mov.b32 	%r657, 0;
$L__BB0_45:
	.pragma "nounroll";
	mul.wide.u32 	%rd136, %r657, 4;
	mov.u64 	%rd137, __cudart_i2opi_f;
	add.s64 	%rd138, %rd137, %rd136;
	ld.global.nc.u32 	%r359, [%rd138];
	shl.b32 	%r360, %r74, 8;
	or.b32  	%r361, %r360, -2147483648;
	mad.wide.u32 	%rd139, %r359, %r361, %rd329;
	shr.u64 	%rd329, %rd139, 32;
	add.s64 	%rd140, %rd3, %rd136;
	st.local.u32 	[%rd140], %rd139;
	add.s32 	%r657, %r657, 1;
	setp.ne.s32 	%p47, %r657, 6;
	@%p47 bra 	$L__BB0_45;
	shr.u32 	%r362, %r74, 23;
	st.local.u32 	[%rd3+24], %rd329;
	and.b32  	%r77, %r362, 31;
	and.b32  	%r363, %r362, 224;
	add.s32 	%r364, %r363, -128;
	shr.u32 	%r365, %r364, 5;
	mul.wide.u32 	%rd141, %r365, 4;
	sub.s64 	%rd28, %rd3, %rd141;
	ld.local.u32 	%r658, [%rd28+24];
	ld.local.u32 	%r659, [%rd28+20];
	setp.eq.s32 	%p48, %r77, 0;
	@%p48 bra 	$L__BB0_48;
	shf.l.wrap.b32 	%r658, %r659, %r658, %r77;
	ld.local.u32 	%r366, [%rd28+16];
	shf.l.wrap.b32 	%r659, %r366, %r659, %r77;
$L__BB0_48:
	shr.u32 	%r367, %r658, 30;
	shf.l.wrap.b32 	%r368, %r659, %r658, 2;
	shl.b32 	%r369, %r659, 2;
	shr.u32 	%r370, %r368, 31;
	add.s32 	%r371, %r370, %r367;
	neg.s32 	%r372, %r371;
	setp.lt.s32 	%p49, %r74, 0;
	selp.b32 	%r660, %r372, %r371, %p49;
	xor.b32  	%r373, %r368, %r74;
	shr.s32 	%r374, %r368, 31;
	xor.b32  	%r375, %r374, %r368;
	xor.b32  	%r376, %r374, %r369;
	cvt.u64.u32 	%rd142, %r375;
	shl.b64 	%rd143, %rd142, 32;
	cvt.u64.u32 	%rd144, %r376;
	or.b64  	%rd145, %rd143, %rd144;
	cvt.rn.f64.s64 	%fd19, %rd145;
	mul.f64 	%fd20, %fd19, 0d3BF921FB54442D19;
	cvt.rn.f32.f64 	%f204, %fd20;
	neg.f32 	%f205, %f204;
	setp.lt.s32 	%p50, %r373, 0;
	selp.f32 	%f495, %f205, %f204, %p50;
	bra.uni 	$L__BB0_50;
$L__BB0_49:
	mov.f32 	%f206, 0f00000000;
	mul.rn.f32 	%f495, %f22, %f206;
	mov.b32 	%r660, 0;
$L__BB0_50:
	mul.rn.f32 	%f207, %f495, %f495;
	and.b32  	%r378, %r660, 1;
	setp.eq.b32 	%p51, %r378, 1;
	selp.f32 	%f208, 0f3F800000, %f495, %p51;
	fma.rn.f32 	%f209, %f207, %f208, 0f00000000;
	fma.rn.f32 	%f210, %f207, 0f37CBAC00, 0fBAB607ED;
	selp.f32 	%f211, %f210, 0fB94D4153, %p51;
	selp.f32 	%f212, 0f3D2AAABB, 0f3C0885E4, %p51;
	fma.rn.f32 	%f213, %f211, %f207, %f212;
	selp.f32 	%f214, 0fBEFFFFFF, 0fBE2AAAA8, %p51;
	fma.rn.f32 	%f215, %f213, %f207, %f214;
	fma.rn.f32 	%f216, %f215, %f209, %f208;
	and.b32  	%r379, %r660, 2;
	setp.eq.s32 	%p52, %r379, 0;
	mov.f32 	%f217, 0f00000000;
	sub.f32 	%f218, %f217, %f216;
	selp.f32 	%f219, %f216, %f218, %p52;
	shl.b32 	%r380, %r1, 3;
	or.b32  	%r381, %r380, 2;
	cvt.s64.s32 	%rd146, %r381;
	cvt.s64.s32 	%rd147, %r60;
	sub.s64 	%rd148, %rd22, %rd147;
	add.s64 	%rd149, %rd148, %rd146;
	add.s64 	%rd150, %rd149, %rd21;
	shl.b64 	%rd151, %rd150, 2;
	add.s64 	%rd152, %rd2, %rd151;
	ld.global.f32 	%f220, [%rd152+8];
	mul.f32 	%f221, %f28, %f220;
	add.s64 	%rd153, %rd1, %rd151;
	ld.global.f32 	%f222, [%rd153+8];
	mul.f32 	%f223, %f222, %f219;
	sub.f32 	%f224, %f221, %f223;
	mul.f32 	%f225, %f220, %f219;
	fma.rn.f32 	%f226, %f28, %f222, %f225;
	shl.b64 	%rd154, %rd149, 2;
	add.s64 	%rd155, %rd2, %rd154;
	ld.global.f32 	%f227, [%rd155+8];
	sub.f32 	%f228, %f227, %f224;
	st.global.f32 	[%rd152+8], %f228;
	add.s64 	%rd156, %rd1, %rd154;
	ld.global.f32 	%f229, [%rd156+8];
	sub.f32 	%f230, %f229, %f226;
	st.global.f32 	[%rd153+8], %f230;
	ld.global.f32 	%f231, [%rd155+8];
	add.f32 	%f232, %f231, %f224;
	st.global.f32 	[%rd155+8], %f232;
	ld.global.f32 	%f233, [%rd156+8];
	add.f32 	%f234, %f226, %f233;
	st.global.f32 	[%rd156+8], %f234;
	or.b32  	%r382, %r380, 3;
	rem.s32 	%r86, %r382, %r5;
	sub.s32 	%r383, %r382, %r86;
	add.s32 	%r384, %r383, %r382;
	rem.s32 	%r385, %r384, %r4;
	cvt.rn.f32.s32 	%f235, %r385;
	mul.f32 	%f32, %f1, %f235;
	mul.f32 	%f236, %f32, 0f3F22F983;
	cvt.rni.s32.f32 	%r668, %f236;
	cvt.rn.f32.s32 	%f237, %r668;
	fma.rn.f32 	%f238, %f237, 0fBFC90FDA, %f32;
	fma.rn.f32 	%f239, %f237, 0fB3A22168, %f238;
	fma.rn.f32 	%f497, %f237, 0fA7C234C5, %f239;
	abs.f32 	%f34, %f32;
	setp.ltu.f32 	%p53, %f34, 0f47CE4780;
	mov.u32 	%r664, %r668;
	mov.f32 	%f496, %f497;
	@%p53 bra 	$L__BB0_58;
	setp.eq.f32 	%p54, %f34, 0f7F800000;
	@%p54 bra 	$L__BB0_57;
	mov.b32 	%r88, %f32;
	mov.b64 	%rd330, 0;
	mov.b32 	%r661, 0;
$L__BB0_53:
	.pragma "nounroll";
	mul.wide.u32 	%rd158, %r661, 4;
	mov.u64 	%rd159, __cudart_i2opi_f;
	add.s64 	%rd160, %rd159, %rd158;
	ld.global.nc.u32 	%r387, [%rd160];
	shl.b32 	%r388, %r88, 8;
	or.b32  	%r389, %r388, -2147483648;
	mad.wide.u32 	%rd161, %r387, %r389, %rd330;
	shr.u64 	%rd330, %rd161, 32;
	add.s64 	%rd162, %rd4, %rd158;
	st.local.u32 	[%rd162], %rd161;
	add.s32 	%r661, %r661, 1;
	setp.ne.s32 	%p55, %r661, 6;
	@%p55 bra 	$L__BB0_53;
	shr.u32 	%r390, %r88, 23;
	st.local.u32 	[%rd4+24], %rd330;
	and.b32  	%r91, %r390, 31;
	and.b32  	%r391, %r390, 224;
	add.s32 	%r392, %r391, -128;
	shr.u32 	%r393, %r392, 5;
	mul.wide.u32 	%rd163, %r393, 4;
	sub.s64 	%rd31, %rd4, %rd163;
	ld.local.u32 	%r662, [%rd31+24];
	ld.local.u32 	%r663, [%rd31+20];
	setp.eq.s32 	%p56, %r91, 0;
	@%p56 bra 	$L__BB0_56;
	shf.l.wrap.b32 	%r662, %r663, %r662, %r91;
	ld.local.u32 	%r394, [%rd31+16];
	shf.l.wrap.b32 	%r663, %r394, %r663, %r91;
$L__BB0_56:
	shr.u32 	%r395, %r662, 30;
	shf.l.wrap.b32 	%r396, %r663, %r662, 2;
	shl.b32 	%r397, %r663, 2;
	shr.u32 	%r398, %r396, 31;
	add.s32 	%r399, %r398, %r395;
	neg.s32 	%r400, %r399;
	setp.lt.s32 	%p57, %r88, 0;
	selp.b32 	%r664, %r400, %r399, %p57;
	xor.b32  	%r401, %r396, %r88;
	shr.s32 	%r402, %r396, 31;
	xor.b32  	%r403, %r402, %r396;
	xor.b32  	%r404, %r402, %r397;
	cvt.u64.u32 	%rd164, %r403;
	shl.b64 	%rd165, %rd164, 32;
	cvt.u64.u32 	%rd166, %r404;
	or.b64  	%rd167, %rd165, %rd166;
	cvt.rn.f64.s64 	%fd21, %rd167;
	mul.f64 	%fd22, %fd21, 0d3BF921FB54442D19;
	cvt.rn.f32.f64 	%f240, %fd22;
	neg.f32 	%f241, %f240;
	setp.lt.s32 	%p58, %r401, 0;
	selp.f32 	%f496, %f241, %f240, %p58;
	bra.uni 	$L__BB0_58;
$L__BB0_57:
	mov.f32 	%f242, 0f00000000;
	mul.rn.f32 	%f496, %f32, %f242;
	mov.b32 	%r664, 0;
$L__BB0_58:
	setp.ltu.f32 	%p59, %f34, 0f47CE4780;
	add.s32 	%r406, %r664, 1;
	mul.rn.f32 	%f243, %f496, %f496;
	and.b32  	%r407, %r664, 1;
	setp.eq.b32 	%p60, %r407, 1;
	selp.f32 	%f244, %f496, 0f3F800000, %p60;
	fma.rn.f32 	%f245, %f243, %f244, 0f00000000;
	fma.rn.f32 	%f246, %f243, 0f37CBAC00, 0fBAB607ED;
	selp.f32 	%f247, 0fB94D4153, %f246, %p60;
	selp.f32 	%f248, 0f3C0885E4, 0f3D2AAABB, %p60;
	fma.rn.f32 	%f249, %f247, %f243, %f248;
	selp.f32 	%f250, 0fBE2AAAA8, 0fBEFFFFFF, %p60;
	fma.rn.f32 	%f251, %f249, %f243, %f250;
	fma.rn.f32 	%f252, %f251, %f245, %f244;
	and.b32  	%r408, %r406, 2;
	setp.eq.s32 	%p61, %r408, 0;
	mov.f32 	%f253, 0f00000000;
	sub.f32 	%f254, %f253, %f252;
	selp.f32 	%f38, %f252, %f254, %p61;
	@%p59 bra 	$L__BB0_66;
	setp.eq.f32 	%p62, %f34, 0f7F800000;
	@%p62 bra 	$L__BB0_65;
	mov.b32 	%r100, %f32;
	mov.b64 	%rd331, 0;
	mov.b32 	%r665, 0;
$L__BB0_61:
	.pragma "nounroll";
	mul.wide.u32 	%rd169, %r665, 4;
	mov.u64 	%rd170, __cudart_i2opi_f;
	add.s64 	%rd171, %rd170, %rd169;
	ld.global.nc.u32 	%r410, [%rd171];
	shl.b32 	%r411, %r100, 8;
	or.b32  	%r412, %r411, -2147483648;
	mad.wide.u32 	%rd172, %r410, %r412, %rd331;
	shr.u64 	%rd331, %rd172, 32;
	add.s64 	%rd173, %rd3, %rd169;
	st.local.u32 	[%rd173], %rd172;
	add.s32 	%r665, %r665, 1;
	setp.ne.s32 	%p63, %r665, 6;
	@%p63 bra 	$L__BB0_61;
	shr.u32 	%r413, %r100, 23;
	st.local.u32 	[%rd3+24], %rd331;
	and.b32  	%r103, %r413, 31;
	and.b32  	%r414, %r413, 224;
	add.s32 	%r415, %r414, -128;
	shr.u32 	%r416, %r415, 5;
	mul.wide.u32 	%rd174, %r416, 4;
	sub.s64 	%rd34, %rd3, %rd174;
	ld.local.u32 	%r666, [%rd34+24];
	ld.local.u32 	%r667, [%rd34+20];
	setp.eq.s32 	%p64, %r103, 0;
	@%p64 bra 	$L__BB0_64;
	shf.l.wrap.b32 	%r666, %r667, %r666, %r103;
	ld.local.u32 	%r417, [%rd34+16];
	shf.l.wrap.b32 	%r667, %r417, %r667, %r103;
$L__BB0_64:
	shr.u32 	%r418, %r666, 30;
	shf.l.wrap.b32 	%r419, %r667, %r666, 2;
	shl.b32 	%r420, %r667, 2;
	shr.u32 	%r421, %r419, 31;
	add.s32 	%r422, %r421, %r418;
	neg.s32 	%r423, %r422;
	setp.lt.s32 	%p65, %r100, 0;
	selp.b32 	%r668, %r423, %r422, %p65;
	xor.b32  	%r424, %r419, %r100;
	shr.s32 	%r425, %r419, 31;
	xor.b32  	%r426, %r425, %r419;
	xor.b32  	%r427, %r425, %r420;
	cvt.u64.u32 	%rd175, %r426;
	shl.b64 	%rd176, %rd175, 32;
	cvt.u64.u32 	%rd177, %r427;
	or.b64  	%rd178, %rd176, %rd177;
	cvt.rn.f64.s64 	%fd23, %rd178;
	mul.f64 	%fd24, %fd23, 0d3BF921FB54442D19;
	cvt.rn.f32.f64 	%f255, %fd24;
	neg.f32 	%f256, %f255;
	setp.lt.s32 	%p66, %r424, 0;
	selp.f32 	%f497, %f256, %f255, %p66;
	bra.uni 	$L__BB0_66;
$L__BB0_65:
	mov.f32 	%f257, 0f00000000;
	mul.rn.f32 	%f497, %f32, %f257;
	mov.b32 	%r668, 0;
$L__BB0_66:
	mul.rn.f32 	%f258, %f497, %f497;
	and.b32  	%r429, %r668, 1;
	setp.eq.b32 	%p67, %r429, 1;
	selp.f32 	%f259, 0f3F800000, %f497, %p67;
	fma.rn.f32 	%f260, %f258, %f259, 0f00000000;
	fma.rn.f32 	%f261, %f258, 0f37CBAC00, 0fBAB607ED;
	selp.f32 	%f262, %f261, 0fB94D4153, %p67;
	selp.f32 	%f263, 0f3D2AAABB, 0f3C0885E4, %p67;
	fma.rn.f32 	%f264, %f262, %f258, %f263;
	selp.f32 	%f265, 0fBEFFFFFF, 0fBE2AAAA8, %p67;
	fma.rn.f32 	%f266, %f264, %f258, %f265;
	fma.rn.f32 	%f267, %f266, %f260, %f259;
	and.b32  	%r430, %r668, 2;
	setp.eq.s32 	%p68, %r430, 0;
	mov.f32 	%f268, 0f00000000;
	sub.f32 	%f269, %f268, %f267;
	selp.f32 	%f270, %f267, %f269, %p68;
	shl.b32 	%r431, %r1, 3;
	or.b32  	%r432, %r431, 3;
	cvt.s64.s32 	%rd179, %r432;
	cvt.s64.s32 	%rd180, %r86;
	sub.s64 	%rd181, %rd22, %rd180;
	add.s64 	%rd182, %rd181, %rd179;
	add.s64 	%rd183, %rd182, %rd21;
	shl.b64 	%rd184, %rd183, 2;
	add.s64 	%rd185, %rd2, %rd184;
	ld.global.f32 	%f271, [%rd185+12];
	mul.f32 	%f272, %f38, %f271;
	add.s64 	%rd186, %rd1, %rd184;
	ld.global.f32 	%f273, [%rd186+12];
	mul.f32 	%f274, %f273, %f270;
	sub.f32 	%f275, %f272, %f274;
	mul.f32 	%f276, %f271, %f270;
	fma.rn.f32 	%f277, %f38, %f273, %f276;
	shl.b64 	%rd187, %rd182, 2;
	add.s64 	%rd188, %rd2, %rd187;
	ld.global.f32 	%f278, [%rd188+12];
	sub.f32 	%f279, %f278, %f275;
	st.global.f32 	[%rd185+12], %f279;
	add.s64 	%rd189, %rd1, %rd187;
	ld.global.f32 	%f280, [%rd189+12];
	sub.f32 	%f281, %f280, %f277;
	st.global.f32 	[%rd186+12], %f281;
	ld.global.f32 	%f282, [%rd188+12];
	add.f32 	%f283, %f282, %f275;
	st.global.f32 	[%rd188+12], %f283;
	ld.global.f32 	%f284, [%rd189+12];
	add.f32 	%f285, %f277, %f284;
	st.global.f32 	[%rd189+12], %f285;
	or.b32  	%r433, %r431, 4;
	rem.s32 	%r112, %r433, %r5;
	sub.s32 	%r434, %r433, %r112;
	add.s32 	%r435, %r434, %r433;
	rem.s32 	%r436, %r435, %r4;
	cvt.rn.f32.s32 	%f286, %r436;
	mul.f32 	%f42, %f1, %f286;
	mul.f32 	%f287, %f42, 0f3F22F983;
	cvt.rni.s32.f32 	%r676, %f287;
	cvt.rn.f32.s32 	%f288, %r676;
	fma.rn.f32 	%f289, %f288, 0fBFC90FDA, %f42;
	fma.rn.f32 	%f290, %f288, 0fB3A22168, %f289;
	fma.rn.f32 	%f499, %f288, 0fA7C234C5, %f290;
	abs.f32 	%f44, %f42;
	setp.ltu.f32 	%p69, %f44, 0f47CE4780;
	mov.u32 	%r672, %r676;
	mov.f32 	%f498, %f499;
	@%p69 bra 	$L__BB0_74;
	setp.eq.f32 	%p70, %f44, 0f7F800000;
	@%p70 bra 	$L__BB0_73;
	mov.b32 	%r114, %f42;
	mov.b64 	%rd332, 0;
	mov.b32 	%r669, 0;
$L__BB0_69:
	.pragma "nounroll";
	mul.wide.u32 	%rd191, %r669, 4;
	mov.u64 	%rd192, __cudart_i2opi_f;
	add.s64 	%rd193, %rd192, %rd191;
	ld.global.nc.u32 	%r438, [%rd193];
	shl.b32 	%r439, %r114, 8;
	or.b32  	%r440, %r439, -2147483648;
	mad.wide.u32 	%rd194, %r438, %r440, %rd332;
	shr.u64 	%rd332, %rd194, 32;
	add.s64 	%rd195, %rd4, %rd191;
	st.local.u32 	[%rd195], %rd194;
	add.s32 	%r669, %r669, 1;
	setp.ne.s32 	%p71, %r669, 6;
	@%p71 bra 	$L__BB0_69;
	shr.u32 	%r441, %r114, 23;
	st.local.u32 	[%rd4+24], %rd332;
	and.b32  	%r117, %r441, 31;
	and.b32  	%r442, %r441, 224;
	add.s32 	%r443, %r442, -128;
	shr.u32 	%r444, %r443, 5;
	mul.wide.u32 	%rd196, %r444, 4;
	sub.s64 	%rd37, %rd4, %rd196;
	ld.local.u32 	%r670, [%rd37+24];
	ld.local.u32 	%r671, [%rd37+20];
	setp.eq.s32 	%p72, %r117, 0;
	@%p72 bra 	$L__BB0_72;
	shf.l.wrap.b32 	%r670, %r671, %r670, %r117;
	ld.local.u32 	%r445, [%rd37+16];
	shf.l.wrap.b32 	%r671, %r445, %r671, %r117;
$L__BB0_72:
	shr.u32 	%r446, %r670, 30;
	shf.l.wrap.b32 	%r447, %r671, %r670, 2;
	shl.b32 	%r448, %r671, 2;
	shr.u32 	%r449, %r447, 31;
	add.s32 	%r450, %r449, %r446;
	neg.s32 	%r451, %r450;
	setp.lt.s32 	%p73, %r114, 0;
	selp.b32 	%r672, %r451, %r450, %p73;
	xor.b32  	%r452, %r447, %r114;
	shr.s32 	%r453, %r447, 31;
	xor.b32  	%r454, %r453, %r447;
	xor.b32  	%r455, %r453, %r448;
	cvt.u64.u32 	%rd197, %r454;
	shl.b64 	%rd198, %rd197, 32;
	cvt.u64.u32 	%rd199, %r455;
	or.b64  	%rd200, %rd198, %rd199;
	cvt.rn.f64.s64 	%fd25, %rd200;
	mul.f64 	%fd26, %fd25, 0d3BF921FB54442D19;
	cvt.rn.f32.f64 	%f291, %fd26;
	neg.f32 	%f292, %f291;
	setp.lt.s32 	%p74, %r452, 0;
	selp.f32 	%f498, %f292, %f291, %p74;
	bra.uni 	$L__BB0_74;
$L__BB0_73:
	mov.f32 	%f293, 0f00000000;
	mul.rn.f32 	%f498, %f42, %f293;
	mov.b32 	%r672, 0;
$L__BB0_74:
	setp.ltu.f32 	%p75, %f44, 0f47CE4780;
	add.s32 	%r457, %r672, 1;
	mul.rn.f32 	%f294, %f498, %f498;
	and.b32  	%r458, %r672, 1;
	setp.eq.b32 	%p76, %r458, 1;
	selp.f32 	%f295, %f498, 0f3F800000, %p76;
	fma.rn.f32 	%f296, %f294, %f295, 0f00000000;
	fma.rn.f32 	%f297, %f294, 0f37CBAC00, 0fBAB607ED;
	selp.f32 	%f298, 0fB94D4153, %f297, %p76;
	selp.f32 	%f299, 0f3C0885E4, 0f3D2AAABB, %p76;
	fma.rn.f32 	%f300, %f298, %f294, %f299;
	selp.f32 	%f301, 0fBE2AAAA8, 0fBEFFFFFF, %p76;
	fma.rn.f32 	%f302, %f300, %f294, %f301;
	fma.rn.f32 	%f303, %f302, %f296, %f295;
	and.b32  	%r459, %r457, 2;
	setp.eq.s32 	%p77, %r459, 0;
	mov.f32 	%f304, 0f00000000;
	sub.f32 	%f305, %f304, %f303;
	selp.f32 	%f48, %f303, %f305, %p77;
	@%p75 bra 	$L__BB0_82;
	setp.eq.f32 	%p78, %f44, 0f7F800000;
	@%p78 bra 	$L__BB0_81;
	mov.b32 	%r126, %f42;
	mov.b64 	%rd333, 0;
	mov.b32 	%r673, 0;
$L__BB0_77:
	.pragma "nounroll";
	mul.wide.u32 	%rd202, %r673, 4;
	mov.u64 	%rd203, __cudart_i2opi_f;
	add.s64 	%rd204, %rd203, %rd202;
	ld.global.nc.u32 	%r461, [%rd204];
	shl.b32 	%r462, %r126, 8;
	or.b32  	%r463, %r462, -2147483648;
	mad.wide.u32 	%rd205, %r461, %r463, %rd333;
	shr.u64 	%rd333, %rd205, 32;
	add.s64 	%rd206, %rd3, %rd202;
	st.local.u32 	[%rd206], %rd205;
	add.s32 	%r673, %r673, 1;
	setp.ne.s32 	%p79, %r673, 6;
	@%p79 bra 	$L__BB0_77;
	shr.u32 	%r464, %r126, 23;
	st.local.u32 	[%rd3+24], %rd333;
	and.b32  	%r129, %r464, 31;
	and.b32  	%r465, %r464, 224;
	add.s32 	%r466, %r465, -128;
	shr.u32 	%r467, %r466, 5;
	mul.wide.u32 	%rd207, %r467, 4;
	sub.s64 	%rd40, %rd3, %rd207;
	ld.local.u32 	%r674, [%rd40+24];
	ld.local.u32 	%r675, [%rd40+20];
	setp.eq.s32 	%p80, %r129, 0;
	@%p80 bra 	$L__BB0_80;
	shf.l.wrap.b32 	%r674, %r675, %r674, %r129;
	ld.local.u32 	%r468, [%rd40+16];
	shf.l.wrap.b32 	%r675, %r468, %r675, %r129;
$L__BB0_80:
	shr.u32 	%r469, %r674, 30;
	shf.l.wrap.b32 	%r470, %r675, %r674, 2;
	shl.b32 	%r471, %r675, 2;
	shr.u32 	%r472, %r470, 31;
	add.s32 	%r473, %r472, %r469;
	neg.s32 	%r474, %r473;
	setp.lt.s32 	%p81, %r126, 0;
	selp.b32 	%r676, %r474, %r473, %p81;
	xor.b32  	%r475, %r470, %r126;
	shr.s32 	%r476, %r470, 31;
	xor.b32  	%r477, %r476, %r470;
	xor.b32  	%r478, %r476, %r471;
	cvt.u64.u32 	%rd208, %r477;
	shl.b64 	%rd209, %rd208, 32;
	cvt.u64.u32 	%rd210, %r478;
	or.b64  	%rd211, %rd209, %rd210;
	cvt.rn.f64.s64 	%fd27, %rd211;
	mul.f64 	%fd28, %fd27, 0d3BF921FB54442D19;
	cvt.rn.f32.f64 	%f306, %fd28;
	neg.f32 	%f307, %f306;
	setp.lt.s32 	%p82, %r475, 0;
	selp.f32 	%f499, %f307, %f306, %p82;
	bra.uni 	$L__BB0_82;
$L__BB0_81:
	mov.f32 	%f308, 0f00000000;
	mul.rn.f32 	%f499, %f42, %f308;
	mov.b32 	%r676, 0;
$L__BB0_82:
	mul.rn.f32 	%f309, %f499, %f499;
	and.b32  	%r480, %r676, 1;
	setp.eq.b32 	%p83, %r480, 1;
	selp.f32 	%f310, 0f3F800000, %f499, %p83;
	fma.rn.f32 	%f311, %f309, %f310, 0f00000000;
	fma.rn.f32 	%f312, %f309, 0f37CBAC00, 0fBAB607ED;
	selp.f32 	%f313, %f312, 0fB94D4153, %p83;
	selp.f32 	%f314, 0f3D2AAABB, 0f3C0885E4, %p83;
	fma.rn.f32 	%f315, %f313, %f309, %f314;
	selp.f32 	%f316, 0fBEFFFFFF, 0fBE2AAAA8, %p83;
	fma.rn.f32 	%f317, %f315, %f309, %f316;
	fma.rn.f32 	%f318, %f317, %f311, %f310;
	and.b32  	%r481, %r676, 2;
	setp.eq.s32 	%p84, %r481, 0;
	mov.f32 	%f319, 0f00000000;
	sub.f32 	%f320, %f319, %f318;
	selp.f32 	%f321, %f318, %f320, %p84;
	shl.b32 	%r482, %r1, 3;
	or.b32  	%r483, %r482, 4;
	cvt.s64.s32 	%rd212, %r483;
	cvt.s64.s32 	%rd213, %r112;
	sub.s64 	%rd214, %rd22, %rd213;
	add.s64 	%rd215, %rd214, %rd212;
	add.s64 	%rd216, %rd215, %rd21;
	shl.b64 	%rd217, %rd216, 2;
	add.s64 	%rd218, %rd2, %rd217;
	ld.global.f32 	%f322, [%rd218+16];
	mul.f32 	%f323, %f48, %f322;
	add.s64 	%rd219, %rd1, %rd217;
	ld.global.f32 	%f324, [%rd219+16];
	mul.f32 	%f325, %f324, %f321;
	sub.f32 	%f326, %f323, %f325;
	mul.f32 	%f327, %f322, %f321;
	fma.rn.f32 	%f328, %f48, %f324, %f327;
	shl.b64 	%rd220, %rd215, 2;
	add.s64 	%rd221, %rd2, %rd220;
	ld.global.f32 	%f329, [%rd221+16];
	sub.f32 	%f330, %f329, %f326;
	st.global.f32 	[%rd218+16], %f330;
	add.s64 	%rd222, %rd1, %rd220;
	ld.global.f32 	%f331, [%rd222+16];
	sub.f32 	%f332, %f331, %f328;
	st.global.f32 	[%rd219+16], %f332;
	ld.global.f32 	%f333, [%rd221+16];
	add.f32 	%f334, %f333, %f326;
	st.global.f32 	[%rd221+16], %f334;
	ld.global.f32 	%f335, [%rd222+16];
	add.f32 	%f336, %f328, %f335;
	st.global.f32 	[%rd222+16], %f336;
	or.b32  	%r484, %r482, 5;
	rem.s32 	%r138, %r484, %r5;
	sub.s32 	%r485, %r484, %r138;
	add.s32 	%r486, %r485, %r484;
	rem.s32 	%r487, %r486, %r4;
	cvt.rn.f32.s32 	%f337, %r487;
	mul.f32 	%f52, %f1, %f337;
	mul.f32 	%f338, %f52, 0f3F22F983;
	cvt.rni.s32.f32 	%r684, %f338;
	cvt.rn.f32.s32 	%f339, %r684;
	fma.rn.f32 	%f340, %f339, 0fBFC90FDA, %f52;
	fma.rn.f32 	%f341, %f339, 0fB3A22168, %f340;
	fma.rn.f32 	%f501, %f339, 0fA7C234C5, %f341;
	abs.f32 	%f54, %f52;
	setp.ltu.f32 	%p85, %f54, 0f47CE4780;
	mov.u32 	%r680, %r684;
	mov.f32 	%f500, %f501;
	@%p85 bra 	$L__BB0_90;
	setp.eq.f32 	%p86, %f54, 0f7F800000;
	@%p86 bra 	$L__BB0_89;
	mov.b32 	%r140, %f52;
	mov.b64 	%rd334, 0;
	mov.b32 	%r677, 0;
$L__BB0_85:
	.pragma "nounroll";
	mul.wide.u32 	%rd224, %r677, 4;
	mov.u64 	%rd225, __cudart_i2opi_f;
	add.s64 	%rd226, %rd225, %rd224;
	ld.global.nc.u32 	%r489, [%rd226];
	shl.b32 	%r490, %r140, 8;
	or.b32  	%r491, %r490, -2147483648;
	mad.wide.u32 	%rd227, %r489, %r491, %rd334;
	shr.u64 	%rd334, %rd227, 32;
	add.s64 	%rd228, %rd4, %rd224;
	st.local.u32 	[%rd228], %rd227;
	add.s32 	%r677, %r677, 1;
	setp.ne.s32 	%p87, %r677, 6;
	@%p87 bra 	$L__BB0_85;
	shr.u32 	%r492, %r140, 23;
	st.local.u32 	[%rd4+24], %rd334;
	and.b32  	%r143, %r492, 31;
	and.b32  	%r493, %r492, 224;
	add.s32 	%r494, %r493, -128;
	shr.u32 	%r495, %r494, 5;
	mul.wide.u32 	%rd229, %r495, 4;
	sub.s64 	%rd43, %rd4, %rd229;
	ld.local.u32 	%r678, [%rd43+24];
	ld.local.u32 	%r679, [%rd43+20];
	setp.eq.s32 	%p88, %r143, 0;
	@%p88 bra 	$L__BB0_88;
	shf.l.wrap.b32 	%r678, %r679, %r678, %r143;
	ld.local.u32 	%r496, [%rd43+16];
	shf.l.wrap.b32 	%r679, %r496, %r679, %r143;
$L__BB0_88:
	shr.u32 	%r497, %r678, 30;
	shf.l.wrap.b32 	%r498, %r679, %r678, 2;
	shl.b32 	%r499, %r679, 2;
	shr.u32 	%r500, %r498, 31;
	add.s32 	%r501, %r500, %r497;
	neg.s32 	%r502, %r501;
	setp.lt.s32 	%p89, %r140, 0;
	selp.b32 	%r680, %r502, %r501, %p89;
	xor.b32  	%r503, %r498, %r140;
	shr.s32 	%r504, %r498, 31;
	xor.b32  	%r505, %r504, %r498;
	xor.b32  	%r506, %r504, %r499;
	cvt.u64.u32 	%rd230, %r505;
	shl.b64 	%rd231, %rd230, 32;
	cvt.u64.u32 	%rd232, %r506;
	or.b64  	%rd233, %rd231, %rd232;
	cvt.rn.f64.s64 	%fd29, %rd233;
	mul.f64 	%fd30, %fd29, 0d3BF921FB54442D19;
	cvt.rn.f32.f64 	%f342, %fd30;
	neg.f32 	%f343, %f342;
	setp.lt.s32 	%p90, %r503, 0;
	selp.f32 	%f500, %f343, %f342, %p90;
	bra.uni 	$L__BB0_90;
$L__BB0_89:
	mov.f32 	%f344, 0f00000000;
	mul.rn.f32 	%f500, %f52, %f344;
	mov.b32 	%r680, 0;
$L__BB0_90:
	setp.ltu.f32 	%p91, %f54, 0f47CE4780;
	add.s32 	%r508, %r680, 1;
	mul.rn.f32 	%f345, %f500, %f500;
	and.b32  	%r509, %r680, 1;
	setp.eq.b32 	%p92, %r509, 1;
	selp.f32 	%f346, %f500, 0f3F800000, %p92;
	fma.rn.f32 	%f347, %f345, %f346, 0f00000000;
	fma.rn.f32 	%f348, %f345, 0f37CBAC00, 0fBAB607ED;
	selp.f32 	%f349, 0fB94D4153, %f348, %p92;
	selp.f32 	%f350, 0f3C0885E4, 0f3D2AAABB, %p92;
	fma.rn.f32 	%f351, %f349, %f345, %f350;
	selp.f32 	%f352, 0fBE2AAAA8, 0fBEFFFFFF, %p92;
	fma.rn.f32 	%f353, %f351, %f345, %f352;
	fma.rn.f32 	%f354, %f353, %f347, %f346;
	and.b32  	%r510, %r508, 2;
	setp.eq.s32 	%p93, %r510, 0;
	mov.f32 	%f355, 0f00000000;
	sub.f32 	%f356, %f355, %f354;
	selp.f32 	%f58, %f354, %f356, %p93;
	@%p91 bra 	$L__BB0_98;
	setp.eq.f32 	%p94, %f54, 0f7F800000;
	@%p94 bra 	$L__BB0_97;
	mov.b32 	%r152, %f52;
	mov.b64 	%rd335, 0;
	mov.b32 	%r681, 0;
$L__BB0_93:
	.pragma "nounroll";
	mul.wide.u32 	%rd235, %r681, 4;
	mov.u64 	%rd236, __cudart_i2opi_f;
	add.s64 	%rd237, %rd236, %rd235;
	ld.global.nc.u32 	%r512, [%rd237];
	shl.b32 	%r513, %r152, 8;
	or.b32  	%r514, %r513, -2147483648;
	mad.wide.u32 	%rd238, %r512, %r514, %rd335;
	shr.u64 	%rd335, %rd238, 32;
	add.s64 	%rd239, %rd3, %rd235;
	st.local.u32 	[%rd239], %rd238;
	add.s32 	%r681, %r681, 1;
	setp.ne.s32 	%p95, %r681, 6;
	@%p95 bra 	$L__BB0_93;
	shr.u32 	%r515, %r152, 23;
	st.local.u32 	[%rd3+24], %rd335;
	and.b32  	%r155, %r515, 31;
	and.b32  	%r516, %r515, 224;
	add.s32 	%r517, %r516, -128;
	shr.u32 	%r518, %r517, 5;
	mul.wide.u32 	%rd240, %r518, 4;
	sub.s64 	%rd46, %rd3, %rd240;
	ld.local.u32 	%r682, [%rd46+24];
	ld.local.u32 	%r683, [%rd46+20];
	setp.eq.s32 	%p96, %r155, 0;
	@%p96 bra 	$L__BB0_96;
	shf.l.wrap.b32 	%r682, %r683, %r682, %r155;
	ld.local.u32 	%r519, [%rd46+16];
	shf.l.wrap.b32 	%r683, %r519, %r683, %r155;
$L__BB0_96:
	shr.u32 	%r520, %r682, 30;
	shf.l.wrap.b32 	%r521, %r683, %r682, 2;
	shl.b32 	%r522, %r683, 2;
	shr.u32 	%r523, %r521, 31;
	add.s32 	%r524, %r523, %r520;
	neg.s32 	%r525, %r524;
	setp.lt.s32 	%p97, %r152, 0;
	selp.b32 	%r684, %r525, %r524, %p97;
	xor.b32  	%r526, %r521, %r152;
	shr.s32 	%r527, %r521, 31;
	xor.b32  	%r528, %r527, %r521;
	xor.b32  	%r529, %r527, %r522;
	cvt.u64.u32 	%rd241, %r528;
	shl.b64 	%rd242, %rd241, 32;
	cvt.u64.u32 	%rd243, %r529;
	or.b64  	%rd244, %rd242, %rd243;
	cvt.rn.f64.s64 	%fd31, %rd244;
	mul.f64 	%fd32, %fd31, 0d3BF921FB54442D19;
	cvt.rn.f32.f64 	%f357, %fd32;
	neg.f32 	%f358, %f357;
	setp.lt.s32 	%p98, %r526, 0;
	selp.f32 	%f501, %f358, %f357, %p98;
	bra.uni 	$L__BB0_98;
$L__BB0_97:
	mov.f32 	%f359, 0f00000000;
	mul.rn.f32 	%f501, %f52, %f359;
	mov.b32 	%r684, 0;
$L__BB0_98:
	mul.rn.f32 	%f360, %f501, %f501;
	and.b32  	%r531, %r684, 1;
	setp.eq.b32 	%p99, %r531, 1;
	selp.f32 	%f361, 0f3F800000, %f501, %p99;
	fma.rn.f32 	%f362, %f360, %f361, 0f00000000;
	fma.rn.f32 	%f363, %f360, 0f37CBAC00, 0fBAB607ED;
	selp.f32 	%f364, %f363, 0fB94D4153, %p99;
	selp.f32 	%f365, 0f3D2AAABB, 0f3C0885E4, %p99;
	fma.rn.f32 	%f366, %f364, %f360, %f365;
	selp.f32 	%f367, 0fBEFFFFFF, 0fBE2AAAA8, %p99;
	fma.rn.f32 	%f368, %f366, %f360, %f367;
	fma.rn.f32 	%f369, %f368, %f362, %f361;
	and.b32  	%r532, %r684, 2;
	setp.eq.s32 	%p100, %r532, 0;
	mov.f32 	%f370, 0f00000000;
	sub.f32 	%f371, %f370, %f369;
	selp.f32 	%f372, %f369, %f371, %p100;
	shl.b32 	%r533, %r1, 3;
	or.b32  	%r534, %r533, 5;
	cvt.s64.s32 	%rd245, %r534;
	cvt.s64.s32 	%rd246, %r138;
	sub.s64 	%rd247, %rd22, %rd246;
	add.s64 	%rd248, %rd247, %rd245;
	add.s64 	%rd249, %rd248, %rd21;
	shl.b64 	%rd250, %rd249, 2;
	add.s64 	%rd251, %rd2, %rd250;
	ld.global.f32 	%f373, [%rd251+20];
	mul.f32 	%f374, %f58, %f373;
	add.s64 	%rd252, %rd1, %rd250;
	ld.global.f32 	%f375, [%rd252+20];
	mul.f32 	%f376, %f375, %f372;
	sub.f32 	%f377, %f374, %f376;
	mul.f32 	%f378, %f373, %f372;
	fma.rn.f32 	%f379, %f58, %f375, %f378;
	shl.b64 	%rd253, %rd248, 2;
	add.s64 	%rd254, %rd2, %rd253;
	ld.global.f32 	%f380, [%rd254+20];
	sub.f32 	%f381, %f380, %f377;
	st.global.f32 	[%rd251+20], %f381;
	add.s64 	%rd255, %rd1, %rd253;
	ld.global.f32 	%f382, [%rd255+20];
	sub.f32 	%f383, %f382, %f379;
	st.global.f32 	[%rd252+20], %f383;
	ld.global.f32 	%f384, [%rd254+20];
	add.f32 	%f385, %f384, %f377;
	st.global.f32 	[%rd254+20], %f385;
	ld.global.f32 	%f386, [%rd255+20];
	add.f32 	%f387, %f379, %f386;
	st.global.f32 	[%rd255+20], %f387;
	or.b32  	%r535, %r533, 6;
	rem.s32 	%r164, %r535, %r5;
	sub.s32 	%r536, %r535, %r164;
	add.s32 	%r537, %r536, %r535;
	rem.s32 	%r538, %r537, %r4;
	cvt.rn.f32.s32 	%f388, %r538;
	mul.f32 	%f62, %f1, %f388;
	mul.f32 	%f389, %f62, 0f3F22F983;
	cvt.rni.s32.f32 	%r692, %f389;
	cvt.rn.f32.s32 	%f390, %r692;
	fma.rn.f32 	%f391, %f390, 0fBFC90FDA, %f62;
	fma.rn.f32 	%f392, %f390, 0fB3A22168, %f391;
	fma.rn.f32 	%f503, %f390, 0fA7C234C5, %f392;
	abs.f32 	%f64, %f62;
	setp.ltu.f32 	%p101, %f64, 0f47CE4780;
	mov.u32 	%r688, %r692;
	mov.f32 	%f502, %f503;
	@%p101 bra 	$L__BB0_106;
	setp.eq.f32 	%p102, %f64, 0f7F800000;
	@%p102 bra 	$L__BB0_105;
	mov.b32 	%r166, %f62;
	mov.b64 	%rd336, 0;
	mov.b32 	%r685, 0;
$L__BB0_101:
	.pragma "nounroll";
	mul.wide.u32 	%rd257, %r685, 4;
	mov.u64 	%rd258, __cudart_i2opi_f;
	add.s64 	%rd259, %rd258, %rd257;
	ld.global.nc.u32 	%r540, [%rd259];
	shl.b32 	%r541, %r166, 8;
	or.b32  	%r542, %r541, -2147483648;
	mad.wide.u32 	%rd260, %r540, %r542, %rd336;
	shr.u64 	%rd336, %rd260, 32;
	add.s64 	%rd261, %rd4, %rd257;
	st.local.u32 	[%rd261], %rd260;
	add.s32 	%r685, %r685, 1;
	setp.ne.s32 	%p103, %r685, 6;
	@%p103 bra 	$L__BB0_101;
	shr.u32 	%r543, %r166, 23;
	st.local.u32 	[%rd4+24], %rd336;
	and.b32  	%r169, %r543, 31;
	and.b32  	%r544, %r543, 224;
	add.s32 	%r545, %r544, -128;
	shr.u32 	%r546, %r545, 5;
	mul.wide.u32 	%rd262, %r546, 4;
	sub.s64 	%rd49, %rd4, %rd262;
	ld.local.u32 	%r686, [%rd49+24];
	ld.local.u32 	%r687, [%rd49+20];
	setp.eq.s32 	%p104, %r169, 0;
	@%p104 bra 	$L__BB0_104;
	shf.l.wrap.b32 	%r686, %r687, %r686, %r169;
	ld.local.u32 	%r547, [%rd49+16];
	shf.l.wrap.b32 	%r687, %r547, %r687, %r169;
$L__BB0_104:
	shr.u32 	%r548, %r686, 30;
	shf.l.wrap.b32 	%r549, %r687, %r686, 2;
	shl.b32 	%r550, %r687, 2;
	shr.u32 	%r551, %r549, 31;
	add.s32 	%r552, %r551, %r548;
	neg.s32 	%r553, %r552;
	setp.lt.s32 	%p105, %r166, 0;
	selp.b32 	%r688, %r553, %r552, %p105;
	xor.b32  	%r554, %r549, %r166;
	shr.s32 	%r555, %r549, 31;
	xor.b32  	%r556, %r555, %r549;
	xor.b32  	%r557, %r555, %r550;
	cvt.u64.u32 	%rd263, %r556;
	shl.b64 	%rd264, %rd263, 32;
	cvt.u64.u32 	%rd265, %r557;
	or.b64  	%rd266, %rd264, %rd265;
	cvt.rn.f64.s64 	%fd33, %rd266;
	mul.f64 	%fd34, %fd33, 0d3BF921FB54442D19;
	cvt.rn.f32.f64 	%f393, %fd34;
	neg.f32 	%f394, %f393;
	setp.lt.s32 	%p106, %r554, 0;
	selp.f32 	%f502, %f394, %f393, %p106;
	bra.uni 	$L__BB0_106;
$L__BB0_105:
	mov.f32 	%f395, 0f00000000;
	mul.rn.f32 	%f502, %f62, %f395;
	mov.b32 	%r688, 0;
$L__BB0_106:
	setp.ltu.f32 	%p107, %f64, 0f47CE4780;
	add.s32 	%r559, %r688, 1;
	mul.rn.f32 	%f396, %f502, %f502;
	and.b32  	%r560, %r688, 1;
	setp.eq.b32 	%p108, %r560, 1;
	selp.f32 	%f397, %f502, 0f3F800000, %p108;
	fma.rn.f32 	%f398, %f396, %f397, 0f00000000;
	fma.rn.f32 	%f399, %f396, 0f37CBAC00, 0fBAB607ED;
	selp.f32 	%f400, 0fB94D4153, %f399, %p108;
	selp.f32 	%f401, 0f3C0885E4, 0f3D2AAABB, %p108;
	fma.rn.f32 	%f402, %f400, %f396, %f401;
	selp.f32 	%f403, 0fBE2AAAA8, 0fBEFFFFFF, %p108;
	fma.rn.f32 	%f404, %f402, %f396, %f403;
	fma.rn.f32 	%f405, %f404, %f398, %f397;
	and.b32  	%r561, %r559, 2;
	setp.eq.s32 	%p109, %r561, 0;
	mov.f32 	%f406, 0f00000000;
	sub.f32 	%f407, %f406, %f405;
	selp.f32 	%f68, %f405, %f407, %p109;
	@%p107 bra 	$L__BB0_114;
	setp.eq.f32 	%p110, %f64, 0f7F800000;
	@%p110 bra 	$L__BB0_113;
	mov.b32 	%r178, %f62;
	mov.b64 	%rd337, 0;
	mov.b32 	%r689, 0;
$L__BB0_109:
	.pragma "nounroll";
	mul.wide.u32 	%rd268, %r689, 4;
	mov.u64 	%rd269, __cudart_i2opi_f;
	add.s64 	%rd270, %rd269, %rd268;
	ld.global.nc.u32 	%r563, [%rd270];
	shl.b32 	%r564, %r178, 8;
	or.b32  	%r565, %r564, -2147483648;
	mad.wide.u32 	%rd271, %r563, %r565, %rd337;
	shr.u64 	%rd337, %rd271, 32;
	add.s64 	%rd272, %rd3, %rd268;
	st.local.u32 	[%rd272], %rd271;
	add.s32 	%r689, %r689, 1;
	setp.ne.s32 	%p111, %r689, 6;
	@%p111 bra 	$L__BB0_109;
	shr.u32 	%r566, %r178, 23;
	st.local.u32 	[%rd3+24], %rd337;
	and.b32  	%r181, %r566, 31;
	and.b32  	%r567, %r566, 224;
	add.s32 	%r568, %r567, -128;
	shr.u32 	%r569, %r568, 5;
	mul.wide.u32 	%rd273, %r569, 4;
	sub.s64 	%rd52, %rd3, %rd273;
	ld.local.u32 	%r690, [%rd52+24];
	ld.local.u32 	%r691, [%rd52+20];
	setp.eq.s32 	%p112, %r181, 0;
	@%p112 bra 	$L__BB0_112;
	shf.l.wrap.b32 	%r690, %r691, %r690, %r181;
	ld.local.u32 	%r570, [%rd52+16];
	shf.l.wrap.b32 	%r691, %r570, %r691, %r181;
$L__BB0_112:
	shr.u32 	%r571, %r690, 30;
	shf.l.wrap.b32 	%r572, %r691, %r690, 2;
	shl.b32 	%r573, %r691, 2;
	shr.u32 	%r574, %r572, 31;
	add.s32 	%r575, %r574, %r571;
	neg.s32 	%r576, %r575;
	setp.lt.s32 	%p113, %r178, 0;
	selp.b32 	%r692, %r576, %r575, %p113;
	xor.b32  	%r577, %r572, %r178;
	shr.s32 	%r578, %r572, 31;
	xor.b32  	%r579, %r578, %r572;
	xor.b32  	%r580, %r578, %r573;
	cvt.u64.u32 	%rd274, %r579;
	shl.b64 	%rd275, %rd274, 32;
	cvt.u64.u32 	%rd276, %r580;
	or.b64  	%rd277, %rd275, %rd276;
	cvt.rn.f64.s64 	%fd35, %rd277;
	mul.f64 	%fd36, %fd35, 0d3BF921FB54442D19;
	cvt.rn.f32.f64 	%f408, %fd36;
	neg.f32 	%f409, %f408;
	setp.lt.s32 	%p114, %r577, 0;
	selp.f32 	%f503, %f409, %f408, %p114;
	bra.uni 	$L__BB0_114;
$L__BB0_113:
	mov.f32 	%f410, 0f00000000;
	mul.rn.f32 	%f503, %f62, %f410;
	mov.b32 	%r692, 0;
$L__BB0_114:
	mul.rn.f32 	%f411, %f503, %f503;
	and.b32  	%r582, %r692, 1;
	setp.eq.b32 	%p115, %r582, 1;
	selp.f32 	%f412, 0f3F800000, %f503, %p115;
	fma.rn.f32 	%f413, %f411, %f412, 0f00000000;
	fma.rn.f32 	%f414, %f411, 0f37CBAC00, 0fBAB607ED;
	selp.f32 	%f415, %f414, 0fB94D4153, %p115;
	selp.f32 	%f416, 0f3D2AAABB, 0f3C0885E4, %p115;
	fma.rn.f32 	%f417, %f415, %f411, %f416;
	selp.f32 	%f418, 0fBEFFFFFF, 0fBE2AAAA8, %p115;
	fma.rn.f32 	%f419, %f417, %f411, %f418;
	fma.rn.f32 	%f420, %f419, %f413, %f412;
	and.b32  	%r583, %r692, 2;
	setp.eq.s32 	%p116, %r583, 0;
	mov.f32 	%f421, 0f00000000;
	sub.f32 	%f422, %f421, %f420;
	selp.f32 	%f423, %f420, %f422, %p116;
	shl.b32 	%r584, %r1, 3;
	or.b32  	%r585, %r584, 6;
	cvt.s64.s32 	%rd278, %r585;
	cvt.s64.s32 	%rd279, %r164;
	sub.s64 	%rd280, %rd22, %rd279;
	add.s64 	%rd281, %rd280, %rd278;
	add.s64 	%rd282, %rd281, %rd21;
	shl.b64 	%rd283, %rd282, 2;
	add.s64 	%rd284, %rd2, %rd283;
	ld.global.f32 	%f424, [%rd284+24];
	mul.f32 	%f425, %f68, %f424;
	add.s64 	%rd285, %rd1, %rd283;
	ld.global.f32 	%f426, [%rd285+24];
	mul.f32 	%f427, %f426, %f423;
	sub.f32 	%f428, %f425, %f427;
	mul.f32 	%f429, %f424, %f423;
	fma.rn.f32 	%f430, %f68, %f426, %f429;
	shl.b64 	%rd286, %rd281, 2;
	add.s64 	%rd287, %rd2, %rd286;
	ld.global.f32 	%f431, [%rd287+24];
	sub.f32 	%f432, %f431, %f428;
	st.global.f32 	[%rd284+24], %f432;
	add.s64 	%rd288, %rd1, %rd286;
	ld.global.f32 	%f433, [%rd288+24];
	sub.f32 	%f434, %f433, %f430;
	st.global.f32 	[%rd285+24], %f434;
	ld.global.f32 	%f435, [%rd287+24];
	add.f32 	%f436, %f435, %f428;
	st.global.f32 	[%rd287+24], %f436;
	ld.global.f32 	%f437, [%rd288+24];
	add.f32 	%f438, %f430, %f437;
	st.global.f32 	[%rd288+24], %f438;
	or.b32  	%r586, %r584, 7;
	rem.s32 	%r190, %r586, %r5;
	sub.s32 	%r587, %r586, %r190;
	add.s32 	%r588, %r587, %r586;
	rem.s32 	%r589, %r588, %r4;
	cvt.rn.f32.s32 	%f439, %r589;
	mul.f32 	%f72, %f1, %f439;
	mul.f32 	%f440, %f72, 0f3F22F983;
	cvt.rni.s32.f32 	%r700, %f440;
	cvt.rn.f32.s32 	%f441, %r700;
	fma.rn.f32 	%f442, %f441, 0fBFC90FDA, %f72;
	fma.rn.f32 	%f443, %f441, 0fB3A22168, %f442;
	fma.rn.f32 	%f505, %f441, 0fA7C234C5, %f443;
	abs.f32 	%f74, %f72;
	setp.ltu.f32 	%p117, %f74, 0f47CE4780;
	mov.u32 	%r696, %r700;
	mov.f32 	%f504, %f505;
	@%p117 bra 	$L__BB0_122;
	setp.eq.f32 	%p118, %f74, 0f7F800000;
	@%p118 bra 	$L__BB0_121;
	mov.b32 	%r192, %f72;
	mov.b64 	%rd338, 0;
	mov.b32 	%r693, 0;
$L__BB0_117:
	.pragma "nounroll";
	mul.wide.u32 	%rd290, %r693, 4;
	mov.u64 	%rd291, __cudart_i2opi_f;
	add.s64 	%rd292, %rd291, %rd290;
	ld.global.nc.u32 	%r591, [%rd292];
	shl.b32 	%r592, %r192, 8;
	or.b32  	%r593, %r592, -2147483648;
	mad.wide.u32 	%rd293, %r591, %r593, %rd338;
	shr.u64 	%rd338, %rd293, 32;
	add.s64 	%rd294, %rd4, %rd290;
	st.local.u32 	[%rd294], %rd293;
	add.s32 	%r693, %r693, 1;
	setp.ne.s32 	%p119, %r693, 6;
	@%p119 bra 	$L__BB0_117;
	shr.u32 	%r594, %r192, 23;
	st.local.u32 	[%rd4+24], %rd338;
	and.b32  	%r195, %r594, 31;
	and.b32  	%r595, %r594, 224;
	add.s32 	%r596, %r595, -128;
	shr.u32 	%r597, %r596, 5;
	mul.wide.u32 	%rd295, %r597, 4;
	sub.s64 	%rd55, %rd4, %rd295;
	ld.local.u32 	%r694, [%rd55+24];
	ld.local.u32 	%r695, [%rd55+20];
	setp.eq.s32 	%p120, %r195, 0;
	@%p120 bra 	$L__BB0_120;
	shf.l.wrap.b32 	%r694, %r695, %r694, %r195;
	ld.local.u32 	%r598, [%rd55+16];
	shf.l.wrap.b32 	%r695, %r598, %r695, %r195;
$L__BB0_120:
	shr.u32 	%r599, %r694, 30;
	shf.l.wrap.b32 	%r600, %r695, %r694, 2;
	shl.b32 	%r601, %r695, 2;
	shr.u32 	%r602, %r600, 31;
	add.s32 	%r603, %r602, %r599;
	neg.s32 	%r604, %r603;
	setp.lt.s32 	%p121, %r192, 0;
	selp.b32 	%r696, %r604, %r603, %p121;
	xor.b32  	%r605, %r600, %r192;
	shr.s32 	%r606, %r600, 31;
	xor.b32  	%r607, %r606, %r600;
	xor.b32  	%r608, %r606, %r601;
	cvt.u64.u32 	%rd296, %r607;
	shl.b64 	%rd297, %rd296, 32;
	cvt.u64.u32 	%rd298, %r608;
	or.b64  	%rd299, %rd297, %rd298;
	cvt.rn.f64.s64 	%fd37, %rd299;
	mul.f64 	%fd38, %fd37, 0d3BF921FB54442D19;
	cvt.rn.f32.f64 	%f444, %fd38;
	neg.f32 	%f445, %f444;
	setp.lt.s32 	%p122, %r605, 0;
	selp.f32 	%f504, %f445, %f444, %p122;
	bra.uni 	$L__BB0_122;
$L__BB0_121:
	mov.f32 	%f446, 0f00000000;
	mul.rn.f32 	%f504, %f72, %f446;
	mov.b32 	%r696, 0;
$L__BB0_122:
	setp.ltu.f32 	%p123, %f74, 0f47CE4780;
	add.s32 	%r610, %r696, 1;
	mul.rn.f32 	%f447, %f504, %f504;
	and.b32  	%r611, %r696, 1;
	setp.eq.b32 	%p124, %r611, 1;
	selp.f32 	%f448, %f504, 0f3F800000, %p124;
	fma.rn.f32 	%f449, %f447, %f448, 0f00000000;
	fma.rn.f32 	%f450, %f447, 0f37CBAC00, 0fBAB607ED;
	selp.f32 	%f451, 0fB94D4153, %f450, %p124;
	selp.f32 	%f452, 0f3C0885E4, 0f3D2AAABB, %p124;
	fma.rn.f32 	%f453, %f451, %f447, %f452;
	selp.f32 	%f454, 0fBE2AAAA8, 0fBEFFFFFF, %p124;
	fma.rn.f32 	%f455, %f453, %f447, %f454;
	fma.rn.f32 	%f456, %f455, %f449, %f448;
	and.b32  	%r612, %r610, 2;
	setp.eq.s32 	%p125, %r612, 0;
	mov.f32 	%f457, 0f00000000;
	sub.f32 	%f458, %f457, %f456;
	selp.f32 	%f78, %f456, %f458, %p125;
	@%p123 bra 	$L__BB0_130;
	setp.eq.f32 	%p126, %f74, 0f7F800000;
	@%p126 bra 	$L__BB0_129;
	mov.b32 	%r204, %f72;
	shl.b32 	%r614, %r204, 8;
	or.b32  	%r205, %r614, -2147483648;
	mov.b64 	%rd339, 0;
	mov.b32 	%r697, 0;
$L__BB0_125:
	.pragma "nounroll";
	mul.wide.u32 	%rd301, %r697, 4;
	mov.u64 	%rd302, __cudart_i2opi_f;
	add.s64 	%rd303, %rd302, %rd301;
	ld.global.nc.u32 	%r615, [%rd303];
	mad.wide.u32 	%rd304, %r615, %r205, %rd339;
	shr.u64 	%rd339, %rd304, 32;
	add.s64 	%rd305, %rd3, %rd301;
	st.local.u32 	[%rd305], %rd304;
	add.s32 	%r697, %r697, 1;
	setp.ne.s32 	%p127, %r697, 6;
	@%p127 bra 	$L__BB0_125;
	shr.u32 	%r616, %r204, 23;
	st.local.u32 	[%rd3+24], %rd339;
	and.b32  	%r208, %r616, 31;
	and.b32  	%r617, %r616, 224;
	add.s32 	%r618, %r617, -128;
	shr.u32 	%r619, %r618, 5;
	mul.wide.u32 	%rd306, %r619, 4;
	sub.s64 	%rd58, %rd3, %rd306;
	ld.local.u32 	%r698, [%rd58+24];
	ld.local.u32 	%r699, [%rd58+20];
	setp.eq.s32 	%p128, %r208, 0;
	@%p128 bra 	$L__BB0_128;
	shf.l.wrap.b32 	%r698, %r699, %r698, %r208;
	ld.local.u32 	%r620, [%rd58+16];
	shf.l.wrap.b32 	%r699, %r620, %r699, %r208;
$L__BB0_128:
	shr.u32 	%r621, %r698, 30;
	shf.l.wrap.b32 	%r622, %r699, %r698, 2;
	shl.b32 	%r623, %r699, 2;
	shr.u32 	%r624, %r622, 31;
	add.s32 	%r625, %r624, %r621;
	neg.s32 	%r626, %r625;
	setp.lt.s32 	%p129, %r204, 0;
	selp.b32 	%r700, %r626, %r625, %p129;
	xor.b32  	%r627, %r622, %r204;
	shr.s32 	%r628, %r622, 31;
	xor.b32  	%r629, %r628, %r622;
	xor.b32  	%r630, %r628, %r623;
	cvt.u64.u32 	%rd307, %r629;
	shl.b64 	%rd308, %rd307, 32;
	cvt.u64.u32 	%rd309, %r630;
	or.b64  	%rd310, %rd308, %rd309;
	cvt.rn.f64.s64 	%fd39, %rd310;
	mul.f64 	%fd40, %fd39, 0d3BF921FB54442D19;
	cvt.rn.f32.f64 	%f459, %fd40;
	neg.f32 	%f460, %f459;
	setp.lt.s32 	%p130, %r627, 0;
	selp.f32 	%f505, %f460, %f459, %p130;
	bra.uni 	$L__BB0_130;
$L__BB0_129:
	mov.f32 	%f461, 0f00000000;
	mul.rn.f32 	%f505, %f72, %f461;
	mov.b32 	%r700, 0;
$L__BB0_130:
	mul.rn.f32 	%f462, %f505, %f505;
	and.b32  	%r632, %r700, 1;
	setp.eq.b32 	%p131, %r632, 1;
	selp.f32 	%f463, 0f3F800000, %f505, %p131;
	fma.rn.f32 	%f464, %f462, %f463, 0f00000000;
	fma.rn.f32 	%f465, %f462, 0f37CBAC00, 0fBAB607ED;
	selp.f32 	%f466, %f465, 0fB94D4153, %p131;
	selp.f32 	%f467, 0f3D2AAABB, 0f3C0885E4, %p131;
	fma.rn.f32 	%f468, %f466, %f462, %f467;
	selp.f32 	%f469, 0fBEFFFFFF, 0fBE2AAAA8, %p131;
	fma.rn.f32 	%f470, %f468, %f462, %f469;
	fma.rn.f32 	%f471, %f470, %f464, %f463;
	and.b32  	%r633, %r700, 2;
	setp.eq.s32 	%p132, %r633, 0;
	mov.f32 	%f472, 0f00000000;
	sub.f32 	%f473, %f472, %f471;
	selp.f32 	%f474, %f471, %f473, %p132;
	or.b32  	%r635, %r584, 7;
	cvt.s64.s32 	%rd311, %r635;
	cvt.s64.s32 	%rd312, %r190;
	sub.s64 	%rd313, %rd22, %rd312;
	add.s64 	%rd314, %rd313, %rd311;
	add.s64 	%rd315, %rd314, %rd21;
	shl.b64 	%rd316, %rd315, 2;
	add.s64 	%rd317, %rd2, %rd316;
	ld.global.f32 	%f475, [%rd317+28];
	mul.f32 	%f476, %f78, %f475;
	add.s64 	%rd318, %rd1, %rd316;
	ld.global.f32 	%f477, [%rd318+28];
	mul.f32 	%f478, %f477, %f474;
	sub.f32 	%f479, %f476, %f478;
	mul.f32 	%f480, %f475, %f474;
	fma.rn.f32 	%f481, %f78, %f477, %f480;
	shl.b64 	%rd319, %rd314, 2;
	add.s64 	%rd320, %rd2, %rd319;
	ld.global.f32 	%f482, [%rd320+28];
	sub.f32 	%f483, %f482, %f479;
	st.global.f32 	[%rd317+28], %f483;
	add.s64 	%rd321, %rd1, %rd319;
	ld.global.f32 	%f484, [%rd321+28];
	sub.f32 	%f485, %f484, %f481;
	st.global.f32 	[%rd318+28], %f485;
	ld.global.f32 	%f486, [%rd320+28];
	add.f32 	%f487, %f486, %f479;
	st.global.f32 	[%rd320+28], %f487;
	ld.global.f32 	%f488, [%rd321+28];
	add.f32 	%f489, %f481, %f488;
	st.global.f32 	[%rd321+28], %f489;
$L__BB0_131:
	bar.sync 	0;
	add.s32 	%r636, %r636, 1;
	setp.ne.s32 	%p133, %r636, 14;
	@%p133 bra 	$L__BB0_1;
	ret;

}
.func  (.param .b64 func_retval0) __internal_accurate_pow(
	.param .b64 __internal_accurate_pow_param_0
)
{
	.reg .pred 	%p<8>;
	.reg .b32 	%r<46>;
	.reg .b32 	%f<3>;
	.reg .b64 	%fd<109>;

	ld.param.f64 	%fd10, [__internal_accurate_pow_param_0];
	mov.f64 	%fd11, 0d4000000000000000;
	{
	.reg .b32 %temp; 
	mov.b64 	{%temp, %r8}, %fd11;
	}
	{
	.reg .b32 %temp; 
	mov.b64 	{%r9, %temp}, %fd11;
	}
	shr.u32 	%r10, %r8, 20;
	setp.lt.u32 	%p1, %r8, 1048576;
	mov.f64 	%fd12, 0d4360000000000000;
	{
	.reg .b32 %temp; 
	mov.b64 	{%temp, %r11}, %fd12;
	}
	{
	.reg .b32 %temp; 
	mov.b64 	{%r12, %temp}, %fd12;
	}
	shr.u32 	%r13, %r11, 20;
	add.s32 	%r14, %r13, -54;
	selp.b32 	%r15, %r12, %r9, %p1;
	selp.b32 	%r16, %r11, %r8, %p1;
	selp.b32 	%r1, %r14, %r10, %p1;
	add.s32 	%r45, %r1, -1023;
	and.b32  	%r17, %r16, -2146435073;
	or.b32  	%r18, %r17, 1072693248;
	mov.b64 	%fd107, {%r15, %r18};
	setp.lt.u32 	%p2, %r18, 1073127583;
	@%p2 bra 	$L__BB1_2;
	{
	.reg .b32 %temp; 
	mov.b64 	{%r19, %temp}, %fd107;
	}
	{
	.reg .b32 %temp; 
	mov.b64 	{%temp, %r20}, %fd107;
	}
	add.s32 	%r21, %r20, -1048576;
	mov.b64 	%fd107, {%r19, %r21};
	add.s32 	%r45, %r1, -1022;
$L__BB1_2:
	add.f64 	%fd13, %fd107, 0dBFF0000000000000;
	add.f64 	%fd14, %fd107, 0d3FF0000000000000;
	rcp.approx.ftz.f64 	%fd15, %fd14;
	neg.f64 	%fd16, %fd14;
	fma.rn.f64 	%fd17, %fd16, %fd15, 0d3FF0000000000000;
	fma.rn.f64 	%fd18, %fd17, %fd17, %fd17;
	fma.rn.f64 	%fd19, %fd18, %fd15, %fd15;
	mul.f64 	%fd20, %fd13, %fd19;
	fma.rn.f64 	%fd21, %fd13, %fd19, %fd20;
	mul.f64 	%fd22, %fd21, %fd21;
	fma.rn.f64 	%fd23, %fd22, 0d3EB0F5FF7D2CAFE2, 0d3ED0F5D241AD3B5A;
	fma.rn.f64 	%fd24, %fd23, %fd22, 0d3EF3B20A75488A3F;
	fma.rn.f64 	%fd25, %fd24, %fd22, 0d3F1745CDE4FAECD5;
	fma.rn.f64 	%fd26, %fd25, %fd22, 0d3F3C71C7258A578B;
	fma.rn.f64 	%fd27, %fd26, %fd22, 0d3F6249249242B910;
	fma.rn.f64 	%fd28, %fd27, %fd22, 0d3F89999999999DFB;
	sub.f64 	%fd29, %fd13, %fd21;
	add.f64 	%fd30, %fd29, %fd29;
	neg.f64 	%fd31, %fd21;
	fma.rn.f64 	%fd32, %fd31, %fd13, %fd30;
	mul.f64 	%fd33, %fd19, %fd32;
	fma.rn.f64 	%fd34, %fd22, %fd28, 0d3FB5555555555555;
	mov.f64 	%fd35, 0d3FB5555555555555;
	sub.f64 	%fd36, %fd35, %fd34;
	fma.rn.f64 	%fd37, %fd22, %fd28, %fd36;
	add.f64 	%fd38, %fd37, 0dBC46A4CB00B9E7B0;
	add.f64 	%fd39, %fd34, %fd38;
	sub.f64 	%fd40, %fd34, %fd39;
	add.f64 	%fd41, %fd38, %fd40;
	mul.rn.f64 	%fd42, %fd21, %fd21;
	neg.f64 	%fd43, %fd42;
	fma.rn.f64 	%fd44, %fd21, %fd21, %fd43;
	{
	.reg .b32 %temp; 
	mov.b64 	{%r22, %temp}, %fd33;
	}
	{
	.reg .b32 %temp; 
	mov.b64 	{%temp, %r23}, %fd33;
	}
	add.s32 	%r24, %r23, 1048576;
	mov.b64 	%fd45, {%r22, %r24};
	fma.rn.f64 	%fd46, %fd21, %fd45, %fd44;
	mul.rn.f64 	%fd47, %fd42, %fd21;
	neg.f64 	%fd48, %fd47;
	fma.rn.f64 	%fd49, %fd42, %fd21, %fd48;
	fma.rn.f64 	%fd50, %fd42, %fd33, %fd49;
	fma.rn.f64 	%fd51, %fd46, %fd21, %fd50;
	mul.rn.f64 	%fd52, %fd39, %fd47;
	neg.f64 	%fd53, %fd52;
	fma.rn.f64 	%fd54, %fd39, %fd47, %fd53;
	fma.rn.f64 	%fd55, %fd39, %fd51, %fd54;
	fma.rn.f64 	%fd56, %fd41, %fd47, %fd55;
	add.f64 	%fd57, %fd52, %fd56;
	sub.f64 	%fd58, %fd52, %fd57;
	add.f64 	%fd59, %fd56, %fd58;
	add.f64 	%fd60, %fd21, %fd57;
	sub.f64 	%fd61, %fd21, %fd60;
	add.f64 	%fd62, %fd57, %fd61;
	add.f64 	%fd63, %fd59, %fd62;
	add.f64 	%fd64, %fd33, %fd63;
	add.f64 	%fd65, %fd60, %fd64;
	sub.f64 	%fd66, %fd60, %fd65;
	add.f64 	%fd67, %fd64, %fd66;
	xor.b32  	%r25, %r45, -2147483648;
	mov.b32 	%r26, 1127219200;
	mov.b64 	%fd68, {%r25, %r26};
	mov.b32 	%r27, -2147483648;
	mov.b64 	%fd69, {%r27, %r26};
	sub.f64 	%fd70, %fd68, %fd69;
	fma.rn.f64 	%fd71, %fd70, 0d3FE62E42FEFA39EF, %fd65;
	fma.rn.f64 	%fd72, %fd70, 0dBFE62E42FEFA39EF, %fd71;
	sub.f64 	%fd73, %fd72, %fd65;
	sub.f64 	%fd74, %fd67, %fd73;
	fma.rn.f64 	%fd75, %fd70, 0d3C7ABC9E3B39803F, %fd74;
	add.f64 	%fd76, %fd71, %fd75;
	sub.f64 	%fd77, %fd71, %fd76;
	add.f64 	%fd78, %fd75, %fd77;
	{
	.reg .b32 %temp; 
	mov.b64 	{%temp, %r28}, %fd10;
	}
	{
	.reg .b32 %temp; 
	mov.b64 	{%r29, %temp}, %fd10;
	}
	shl.b32 	%r30, %r28, 1;
	setp.gt.u32 	%p3, %r30, -33554433;
	and.b32  	%r31, %r28, -15728641;
	selp.b32 	%r32, %r31, %r28, %p3;
	mov.b64 	%fd79, {%r29, %r32};
	mul.rn.f64 	%fd80, %fd76, %fd79;
	neg.f64 	%fd81, %fd80;
	fma.rn.f64 	%fd82, %fd76, %fd79, %fd81;
	fma.rn.f64 	%fd83, %fd78, %fd79, %fd82;
	add.f64 	%fd4, %fd80, %fd83;
	sub.f64 	%fd84, %fd80, %fd4;
	add.f64 	%fd5, %fd83, %fd84;
	fma.rn.f64 	%fd85, %fd4, 0d3FF71547652B82FE, 0d4338000000000000;
	{
	.reg .b32 %temp; 
	mov.b64 	{%r5, %temp}, %fd85;
	}
	mov.f64 	%fd86, 0dC338000000000000;
	add.rn.f64 	%fd87, %fd85, %fd86;
	fma.rn.f64 	%fd88, %fd87, 0dBFE62E42FEFA39EF, %fd4;
	fma.rn.f64 	%fd89, %fd87, 0dBC7ABC9E3B39803F, %fd88;
	fma.rn.f64 	%fd90, %fd89, 0d3E5ADE1569CE2BDF, 0d3E928AF3FCA213EA;
	fma.rn.f64 	%fd91, %fd90, %fd89, 0d3EC71DEE62401315;
	fma.rn.f64 	%fd92, %fd91, %fd89, 0d3EFA01997C89EB71;
	fma.rn.f64 	%fd93, %fd92, %fd89, 0d3F2A01A014761F65;
	fma.rn.f64 	%fd94, %fd93, %fd89, 0d3F56C16C1852B7AF;
	fma.rn.f64 	%fd95, %fd94, %fd89, 0d3F81111111122322;
	fma.rn.f64 	%fd96, %fd95, %fd89, 0d3FA55555555502A1;
	fma.rn.f64 	%fd97, %fd96, %fd89, 0d3FC5555555555511;
	fma.rn.f64 	%fd98, %fd97, %fd89, 0d3FE000000000000B;
	fma.rn.f64 	%fd99, %fd98, %fd89, 0d3FF0000000000000;
	fma.rn.f64 	%fd100, %fd99, %fd89, 0d3FF0000000000000;
	{
	.reg .b32 %temp; 
	mov.b64 	{%r6, %temp}, %fd100;
	}
	{
	.reg .b32 %temp; 
	mov.b64 	{%temp, %r7}, %fd100;
	}
	shl.b32 	%r33, %r5, 20;
	add.s32 	%r34, %r33, %r7;
	mov.b64 	%fd108, {%r6, %r34};
	{
	.reg .b32 %temp; 
	mov.b64 	{%temp, %r35}, %fd4;
	}
	mov.b32 	%f2, %r35;
	abs.f32 	%f1, %f2;
	setp.lt.f32 	%p4, %f1, 0f4086232B;
	@%p4 bra 	$L__BB1_5;
	setp.lt.f64 	%p5, %fd4, 0d0000000000000000;
	add.f64 	%fd101, %fd4, 0d7FF0000000000000;
	selp.f64 	%fd108, 0d0000000000000000, %fd101, %p5;
	setp.geu.f32 	%p6, %f1, 0f40874800;
	@%p6 bra 	$L__BB1_5;
	shr.u32 	%r36, %r5, 31;
	add.s32 	%r37, %r5, %r36;
	shr.s32 	%r38, %r37, 1;
	shl.b32 	%r39, %r38, 20;
	add.s32 	%r40, %r7, %r39;
	mov.b64 	%fd102, {%r6, %r40};
	sub.s32 	%r41, %r5, %r38;
	shl.b32 	%r42, %r41, 20;
	add.s32 	%r43, %r42, 1072693248;
	mov.b32 	%r44, 0;
	mov.b64 	%fd103, {%r44, %r43};
	mul.f64 	%fd108, %fd103, %fd102;
$L__BB1_5:
	abs.f64 	%fd104, %fd108;
	setp.eq.f64 	%p7, %fd104, 0d7FF0000000000000;
	fma.rn.f64 	%fd105, %fd108, %fd5, %fd108;
	selp.f64 	%fd106, %fd108, %fd105, %p7;
	st.param.f64 	[func_retval0], %fd106;
	ret;

}


// ===== COMPILED SASS (sm_100) =====

	.target	sm_100

	.elftype	@"ET_EXEC"


//--------------------- .note.nv.tkinfo           --------------------------
	.section	.note.nv.tkinfo,"",@"SHT_NOTE"
	.sectionflags	@"SHF_NOTE_NV_TKINFO"
	.tkinfo
        /*0018*/ 	.word	0x00000002
        /*0030*/ 	.string	""
        /*0030*/ 	.string	"ptxas"
        /*0030*/ 	.string	"Cuda compilation tools, release 13.0, V13.0.88"
        /*0030*/ 	.string	"Build cuda_13.0.r13.0/compiler.36424714_0"
        /*0030*/ 	.string	"-arch sm_100 -m 64 "



//--------------------- .note.nv.cuinfo           --------------------------
	.section	.note.nv.cuinfo,"",@"SHT_NOTE"
	.sectionflags	@"SHF_NOTE_NV_CUINFO"
        /*0018*/ 	.short	0x0002
        /*001a*/ 	.short	0x0064
        /*001c*/ 	.short	0x0082
	.zero		2


//--------------------- .nv.info                  --------------------------
	.section	.nv.info,"",@"SHT_CUDA_INFO"
	.align	4


	//----- nvinfo : EIATTR_REGCOUNT
	.align		4
        /*0000*/ 	.byte	0x04, 0x2f
        /*0002*/ 	.short	(.L_2 - .L_1)
	.align		4
.L_1:
        /*0004*/ 	.word	index@(_Z9fftKernelPfS_)
        /*0008*/ 	.word	0x00000020


	//----- nvinfo : EIATTR_FRAME_SIZE
	.align		4
.L_2:
        /*000c*/ 	.byte	0x04, 0x11
        /*000e*/ 	.short	(.L_4 - .L_3)
	.align		4
.L_3:
        /*0010*/ 	.word	index@($_Z9fftKernelPfS_$__internal_accurate_pow)
        /*0014*/ 	.word	0x00000020


	//----- nvinfo : EIATTR_FRAME_SIZE
	.align		4
.L_4:
        /*0018*/ 	.byte	0x04, 0x11
        /*001a*/ 	.short	(.L_6 - .L_5)
	.align		4
.L_5:
        /*001c*/ 	.word	index@(_Z9fftKernelPfS_)
        /*0020*/ 	.word	0x00000020


	//----- nvinfo : EIATTR_MIN_STACK_SIZE
	.align		4
.L_6:
        /*0024*/ 	.byte	0x04, 0x12
        /*0026*/ 	.short	(.L_8 - .L_7)
	.align		4
.L_7:
        /*0028*/ 	.word	index@(_Z9fftKernelPfS_)
        /*002c*/ 	.word	0x00000020
.L_8:


//--------------------- .nv.compat                --------------------------
	.section	.nv.compat,"",@"SHT_CUDA_COMPAT_INFO"
	.align	4
        /*0000*/ 	.byte	0x02, 0x09, 0x00, 0x00, 0x02, 0x02, 0x01, 0x00, 0x02, 0x05, 0x05, 0x00, 0x03, 0x07, 0x01, 0x01
        /*0010*/ 	.byte	0x02, 0x03, 0x00, 0x00, 0x02, 0x06, 0x01, 0x00, 0x04, 0x0b, 0x08, 0x00, 0x01, 0x00, 0x00, 0x00
        /*0020*/ 	.byte	0x00, 0x00, 0x00, 0x00


//--------------------- .nv.info._Z9fftKernelPfS_ --------------------------
	.section	.nv.info._Z9fftKernelPfS_,"",@"SHT_CUDA_INFO"
	.sectionflags	@""
	.align	4


	//----- nvinfo : EIATTR_CUDA_API_VERSION
	.align		4
        /*0000*/ 	.byte	0x04, 0x37
        /*0002*/ 	.short	(.L_10 - .L_9)
.L_9:
        /*0004*/ 	.word	0x00000082


	//----- nvinfo : EIATTR_KPARAM_INFO
	.align		4
.L_10:
        /*0008*/ 	.byte	0x04, 0x17
        /*000a*/ 	.short	(.L_12 - .L_11)
.L_11:
        /*000c*/ 	.word	0x00000000
        /*0010*/ 	.short	0x0001
        /*0012*/ 	.short	0x0008
        /*0014*/ 	.byte	0x00, 0xf5, 0x21, 0x00


	//----- nvinfo : EIATTR_KPARAM_INFO
	.align		4
.L_12:
        /*0018*/ 	.byte	0x04, 0x17
        /*001a*/ 	.short	(.L_14 - .L_13)
.L_13:
        /*001c*/ 	.word	0x00000000
        /*0020*/ 	.short	0x0000
        /*0022*/ 	.short	0x0000
        /*0024*/ 	.byte	0x00, 0xf5, 0x21, 0x00


	//----- nvinfo : EIATTR_SPARSE_MMA_MASK
	.align		4
.L_14:
        /*0028*/ 	.byte	0x03, 0x50
        /*002a*/ 	.short	0x0000


	//----- nvinfo : EIATTR_MAXREG_COUNT
	.align		4
        /*002c*/ 	.byte	0x03, 0x1b
        /*002e*/ 	.short	0x00ff


	//----- nvinfo : EIATTR_NUM_BARRIERS
	.align		4
        /*0030*/ 	.byte	0x02, 0x4c
        /*0032*/ 	.byte	0x01
	.zero		1


	//----- nvinfo : EIATTR_MERCURY_ISA_VERSION
	.align		4
        /*0034*/ 	.byte	0x03, 0x5f
        /*0036*/ 	.short	0x0101


	//----- nvinfo : EIATTR_VRC_CTA_INIT_COUNT
	.align		4
        /*0038*/ 	.byte	0x02, 0x4a
	.zero		1
	.zero		1


	//----- nvinfo : EIATTR_EXIT_INSTR_OFFSETS
	.align		4
        /*003c*/ 	.byte	0x04, 0x1c
        /*003e*/ 	.short	(.L_16 - .L_15)


	//   ....[0]....
.L_15:
        /*0040*/ 	.word	0x00007710


	//----- nvinfo : EIATTR_CRS_STACK_SIZE
	.align		4
.L_16:
        /*0044*/ 	.byte	0x04, 0x1e
        /*0046*/ 	.short	(.L_18 - .L_17)
.L_17:
        /*0048*/ 	.word	0x00000000


	//----- nvinfo : EIATTR_CBANK_PARAM_SIZE
	.align		4
.L_18:
        /*004c*/ 	.byte	0x03, 0x19
        /*004e*/ 	.short	0x0010


	//----- nvinfo : EIATTR_PARAM_CBANK
	.align		4
        /*0050*/ 	.byte	0x04, 0x0a
        /*0052*/ 	.short	(.L_20 - .L_19)
	.align		4
.L_19:
        /*0054*/ 	.word	index@(.nv.constant0._Z9fftKernelPfS_)
        /*0058*/ 	.short	0x0380
        /*005a*/ 	.short	0x0010


	//----- nvinfo : EIATTR_SW_WAR
	.align		4
.L_20:
        /*005c*/ 	.byte	0x04, 0x36
        /*005e*/ 	.short	(.L_22 - .L_21)
.L_21:
        /*0060*/ 	.word	0x00000008
.L_22:


//--------------------- .nv.callgraph             --------------------------
	.section	.nv.callgraph,"",@"SHT_CUDA_CALLGRAPH"
	.align	4
	.sectionentsize	8
	.align		4
        /*0000*/ 	.word	0x00000000
	.align		4
        /*0004*/ 	.word	0xffffffff
	.align		4
        /*0008*/ 	.word	0x00000000
	.align		4
        /*000c*/ 	.word	0xfffffffe
	.align		4
        /*0010*/ 	.word	0x00000000
	.align		4
        /*0014*/ 	.word	0xfffffffd
	.align		4
        /*0018*/ 	.word	0x00000000
	.align		4
        /*001c*/ 	.word	0xfffffffc


//--------------------- .nv.constant4             --------------------------
	.section	.nv.constant4,"a",@progbits
	.align	8
	.align		8
.nv.constant4:
        /*0000*/ 	.dword	__cudart_i2opi_f


//--------------------- .text._Z9fftKernelPfS_    --------------------------
	.section	.text._Z9fftKernelPfS_,"ax",@progbits
	.align	128
        .global         _Z9fftKernelPfS_
        .type           _Z9fftKernelPfS_,@function
        .size           _Z9fftKernelPfS_,(.L_x_68 - _Z9fftKernelPfS_)
        .other          _Z9fftKernelPfS_,@"STO_CUDA_ENTRY STV_DEFAULT"
_Z9fftKernelPfS_:
.text._Z9fftKernelPfS_:
[----:B------:R-:W0:Y:S01]  /*0000*/  LDC R1, c[0x0][0x37c] ;  /* 0x0000df00ff017b82 */ /* 0x000e220000000800 */
[----:B------:R-:W1:Y:S01]  /*0010*/  S2R R0, SR_CTAID.X ;  /* 0x0000000000007919 */ /* 0x000e620000002500 */
[----:B------:R-:W1:Y:S01]  /*0020*/  LDCU UR4, c[0x0][0x360] ;  /* 0x00006c00ff0477ac */ /* 0x000e620008000800 */
[----:B0-----:R-:W-:Y:S01]  /*0030*/  VIADD R1, R1, 0xffffffe0 ;  /* 0xffffffe001017836 */ /* 0x001fe20000000000 */
[----:B------:R-:W1:Y:S01]  /*0040*/  S2R R3, SR_TID.X ;  /* 0x0000000000037919 */ /* 0x000e620000002100 */
[----:B------:R-:W-:Y:S01]  /*0050*/  IMAD.MOV.U32 R4, RZ, RZ, 0x1 ;  /* 0x00000001ff047424 */ /* 0x000fe200078e00ff */
[----:B------:R-:W0:Y:S01]  /*0060*/  LDCU.64 UR6, c[0x0][0x358] ;  /* 0x00006b00ff0677ac */ /* 0x000e220008000a00 */
[----:B-1----:R-:W-:-:S04]  /*0070*/  IMAD R0, R0, UR4, R3 ;  /* 0x0000000400007c24 */ /* 0x002fc8000f8e0203 */
[----:B0-----:R-:W-:-:S07]  /*0080*/  IMAD.SHL.U32 R5, R0, 0x8, RZ ;  /* 0x0000000800057824 */ /* 0x001fce00078e00ff */
.L_x_65:
[----:B------:R-:W-:Y:S01]  /*0090*/  ISETP.GT.AND P0, PT, R0, 0x1ff, PT ;  /* 0x000001ff0000780c */ /* 0x000fe20003f04270 */
[----:B------:R-:W-:-:S12]  /*00a0*/  BSSY.RECONVERGENT B0, `(.L_x_0) ;  /* 0x0000762000007945 */ /* 0x000fd80003800200 */
[----:B0-----:R-:W-:Y:S05]  /*00b0*/  @P0 BRA `(.L_x_1) ;  /* 0x0000007400800947 */ /* 0x001fea0003800000 */
[C---:B------:R-:W-:Y:S01]  /*00c0*/  VIADD R27, R4.reuse, 0xffffffff ;  /* 0xffffffff041b7836 */ /* 0x040fe20000000000 */
[----:B------:R-:W-:Y:S01]  /*00d0*/  BSSY.RECONVERGENT B1, `(.L_x_2) ;  /* 0x0000009000017945 */ /* 0x000fe20003800200 */
[----:B------:R-:W-:Y:S01]  /*00e0*/  IMAD.MOV.U32 R7, RZ, RZ, 0x1 ;  /* 0x00000001ff077424 */ /* 0x000fe200078e00ff */
[----:B------:R-:W-:Y:S01]  /*00f0*/  MOV R26, 0x160 ;  /* 0x00000160001a7802 */ /* 0x000fe20000000f00 */
[----:B------:R0:W1:Y:S01]  /*0100*/  I2F.F64 R2, R27 ;  /* 0x0000001b00027312 */ /* 0x0000620000201c00 */
[----:B------:R-:W-:Y:S02]  /*0110*/  IMAD.MOV.U32 R9, RZ, RZ, -0x800000 ;  /* 0xff800000ff097424 */ /* 0x000fe400078e00ff */
[----:B------:R-:W-:Y:S02]  /*0120*/  SHF.L.U32 R7, R7, R4, RZ ;  /* 0x0000000407077219 */ /* 0x000fe400000006ff */
[----:B------:R-:W-:Y:S02]  /*0130*/  IMAD R6, R4, R9, -0x3f36f025 ;  /* 0xc0c90fdb04067424 */ /* 0x000fe400078e0209 */
[----:B------:R-:W-:-:S07]  /*0140*/  SHF.R.U32.HI R7, RZ, 0x1, R7 ;  /* 0x00000001ff077819 */ /* 0x000fce0000011607 */
[----:B01----:R-:W-:Y:S05]  /*0150*/  CALL.REL.NOINC `($_Z9fftKernelPfS_$__internal_accurate_pow) ;  /* 0x0000007400707944 */ /* 0x003fea0003c00000 */
[----:B------:R-:W-:Y:S05]  /*0160*/  BSYNC.RECONVERGENT B1 ;  /* 0x0000000000017941 */ /* 0x000fea0003800200 */
.L_x_2:
[----:B------:R-:W-:Y:S01]  /*0170*/  ISETP.NE.AND P0, PT, R27, RZ, PT ;  /* 0x000000ff1b00720c */ /* 0x000fe20003f05270 */
[----:B------:R-:W-:Y:S01]  /*0180*/  BSSY.RECONVERGENT B1, `(.L_x_3) ;  /* 0x0000076000017945 */ /* 0x000fe20003800200 */
[----:B------:R-:W-:Y:S02]  /*0190*/  IABS R14, R5 ;  /* 0x00000005000e7213 */ /* 0x000fe40000000000 */
[----:B------:R-:W-:Y:S02]  /*01a0*/  FSEL R8, R8, RZ, P0 ;  /* 0x000000ff08087208 */ /* 0x000fe40000000000 */
[----:B------:R-:W-:Y:S02]  /*01b0*/  FSEL R9, R16, 1.875, P0 ;  /* 0x3ff0000010097808 */ /* 0x000fe40000000000 */
[----:B------:R-:W-:Y:S02]  /*01c0*/  ISETP.GE.AND P2, PT, R5, RZ, PT ;  /* 0x000000ff0500720c */ /* 0x000fe40003f46270 */
[----:B------:R-:W0:Y:S02]  /*01d0*/  F2I.F64.TRUNC R8, R8 ;  /* 0x0000000800087311 */ /* 0x000e24000030d100 */
[----:B0-----:R-:W-:-:S02]  /*01e0*/  IABS R2, R8 ;  /* 0x0000000800027213 */ /* 0x001fc40000000000 */
[----:B------:R-:W-:-:S04]  /*01f0*/  IABS R9, R8 ;  /* 0x0000000800097213 */ /* 0x000fc80000000000 */
[----:B------:R-:W0:Y:S01]  /*0200*/  I2F.RP R3, R2 ;  /* 0x0000000200037306 */ /* 0x000e220000209400 */
[----:B------:R-:W-:-:S07]  /*0210*/  IMAD.MOV R9, RZ, RZ, -R9 ;  /* 0x000000ffff097224 */ /* 0x000fce00078e0a09 */
[----:B0-----:R-:W0:Y:S02]  /*0220*/  MUFU.RCP R3, R3 ;  /* 0x0000000300037308 */ /* 0x001e240000001000 */
[----:B0-----:R-:W-:Y:S01]  /*0230*/  VIADD R10, R3, 0xffffffe ;  /* 0x0ffffffe030a7836 */ /* 0x001fe20000000000 */
[----:B------:R-:W-:-:S05]  /*0240*/  IABS R3, R7 ;  /* 0x0000000700037213 */ /* 0x000fca0000000000 */
[----:B------:R0:W1:Y:S08]  /*0250*/  F2I.FTZ.U32.TRUNC.NTZ R11, R10 ;  /* 0x0000000a000b7305 */ /* 0x000070000021f000 */
[----:B------:R-:W2:Y:S01]  /*0260*/  I2F.RP R12, R3 ;  /* 0x00000003000c7306 */ /* 0x000ea20000209400 */
[----:B0-----:R-:W-:Y:S02]  /*0270*/  IMAD.MOV.U32 R10, RZ, RZ, RZ ;  /* 0x000000ffff0a7224 */ /* 0x001fe400078e00ff */
[----:B-1----:R-:W-:-:S04]  /*0280*/  IMAD.MOV R13, RZ, RZ, -R11 ;  /* 0x000000ffff0d7224 */ /* 0x002fc800078e0a0b */
[----:B------:R-:W-:-:S04]  /*0290*/  IMAD R13, R13, R2, RZ ;  /* 0x000000020d0d7224 */ /* 0x000fc800078e02ff */
[----:B------:R-:W-:Y:S01]  /*02a0*/  IMAD.HI.U32 R11, R11, R13, R10 ;  /* 0x0000000d0b0b7227 */ /* 0x000fe200078e000a */
[----:B--2---:R-:W0:Y:S05]  /*02b0*/  MUFU.RCP R12, R12 ;  /* 0x0000000c000c7308 */ /* 0x004e2a0000001000 */
[----:B------:R-:W-:-:S04]  /*02c0*/  IMAD.HI.U32 R11, R11, R14, RZ ;  /* 0x0000000e0b0b7227 */ /* 0x000fc800078e00ff */
[----:B------:R-:W-:-:S05]  /*02d0*/  IMAD R9, R11, R9, R14 ;  /* 0x000000090b097224 */ /* 0x000fca00078e020e */
[----:B------:R-:W-:Y:S01]  /*02e0*/  ISETP.GT.U32.AND P0, PT, R2, R9, PT ;  /* 0x000000090200720c */ /* 0x000fe20003f04070 */
[----:B0-----:R-:W-:Y:S01]  /*02f0*/  VIADD R10, R12, 0xffffffe ;  /* 0x0ffffffe0c0a7836 */ /* 0x001fe20000000000 */
[----:B------:R-:W-:-:S03]  /*0300*/  IABS R12, R7 ;  /* 0x00000007000c7213 */ /* 0x000fc60000000000 */
[----:B------:R0:W1:Y:S02]  /*0310*/  F2I.FTZ.U32.TRUNC.NTZ R11, R10 ;  /* 0x0000000a000b7305 */ /* 0x000064000021f000 */
[----:B------:R-:W-:-:S06]  /*0320*/  IMAD.MOV R12, RZ, RZ, -R12 ;  /* 0x000000ffff0c7224 */ /* 0x000fcc00078e0a0c */
[----:B------:R-:W-:Y:S01]  /*0330*/  @!P0 IMAD.IADD R9, R9, 0x1, -R2 ;  /* 0x0000000109098824 */ /* 0x000fe200078e0a02 */
[----:B------:R-:W-:Y:S01]  /*0340*/  ISETP.NE.AND P0, PT, R8, RZ, PT ;  /* 0x000000ff0800720c */ /* 0x000fe20003f05270 */
[----:B0-----:R-:W-:-:S03]  /*0350*/  IMAD.MOV.U32 R10, RZ, RZ, RZ ;  /* 0x000000ffff0a7224 */ /* 0x001fc600078e00ff */
[----:B------:R-:W-:-:S13]  /*0360*/  ISETP.GT.U32.AND P1, PT, R2, R9, PT ;  /* 0x000000090200720c */ /* 0x000fda0003f24070 */
[----:B------:R-:W-:Y:S02]  /*0370*/  @!P1 IMAD.IADD R9, R9, 0x1, -R2 ;  /* 0x0000000109099824 */ /* 0x000fe400078e0a02 */
[----:B-1----:R-:W-:Y:S02]  /*0380*/  IMAD.MOV R2, RZ, RZ, -R11 ;  /* 0x000000ffff027224 */ /* 0x002fe400078e0a0b */
[----:B------:R-:W-:Y:S01]  /*0390*/  @!P2 IMAD.MOV R9, RZ, RZ, -R9 ;  /* 0x000000ffff09a224 */ /* 0x000fe200078e0a09 */
[----:B------:R-:W-:-:S04]  /*03a0*/  @!P0 LOP3.LUT R9, RZ, R8, RZ, 0x33, !PT ;  /* 0x00000008ff098212 */ /* 0x000fc800078e33ff */
[----:B------:R-:W-:Y:S01]  /*03b0*/  IADD3 R18, PT, PT, R5, R5, -R9 ;  /* 0x0000000505127210 */ /* 0x000fe20007ffe809 */
[----:B------:R-:W-:-:S03]  /*03c0*/  IMAD R9, R2, R3, RZ ;  /* 0x0000000302097224 */ /* 0x000fc600078e02ff */
[----:B------:R-:W-:Y:S01]  /*03d0*/  IABS R2, R18 ;  /* 0x0000001200027213 */ /* 0x000fe20000000000 */
[----:B------:R-:W-:Y:S01]  /*03e0*/  IMAD.HI.U32 R10, R11, R9, R10 ;  /* 0x000000090b0a7227 */ /* 0x000fe200078e000a */
[----:B------:R-:W-:-:S03]  /*03f0*/  ISETP.GE.AND P2, PT, R18, RZ, PT ;  /* 0x000000ff1200720c */ /* 0x000fc60003f46270 */
[----:B------:R-:W-:Y:S02]  /*0400*/  IMAD.MOV.U32 R9, RZ, RZ, R2 ;  /* 0x000000ffff097224 */ /* 0x000fe400078e0002 */
[----:B------:R-:W-:Y:S02]  /*0410*/  IMAD.MOV.U32 R2, RZ, RZ, R12 ;  /* 0x000000ffff027224 */ /* 0x000fe400078e000c */
[----:B------:R-:W-:-:S04]  /*0420*/  IMAD.HI.U32 R10, R10, R9, RZ ;  /* 0x000000090a0a7227 */ /* 0x000fc800078e00ff */
[----:B------:R-:W-:-:S05]  /*0430*/  IMAD R10, R10, R2, R9 ;  /* 0x000000020a0a7224 */ /* 0x000fca00078e0209 */
[----:B------:R-:W-:-:S13]  /*0440*/  ISETP.GT.U32.AND P0, PT, R3, R10, PT ;  /* 0x0000000a0300720c */ /* 0x000fda0003f04070 */
[----:B------:R-:W-:Y:S01]  /*0450*/  @!P0 IMAD.IADD R10, R10, 0x1, -R3 ;  /* 0x000000010a0a8824 */ /* 0x000fe200078e0a03 */
[----:B------:R-:W-:-:S04]  /*0460*/  ISETP.NE.AND P0, PT, R7, RZ, PT ;  /* 0x000000ff0700720c */ /* 0x000fc80003f05270 */
[----:B------:R-:W-:-:S13]  /*0470*/  ISETP.GT.U32.AND P1, PT, R3, R10, PT ;  /* 0x0000000a0300720c */ /* 0x000fda0003f24070 */
[----:B------:R-:W-:-:S04]  /*0480*/  @!P1 IMAD.IADD R10, R10, 0x1, -R3 ;  /* 0x000000010a0a9824 */ /* 0x000fc800078e0a03 */
[----:B------:R-:W-:Y:S01]  /*0490*/  @!P2 IMAD.MOV R10, RZ, RZ, -R10 ;  /* 0x000000ffff0aa224 */ /* 0x000fe200078e0a0a */
[----:B------:R-:W-:-:S04]  /*04a0*/  @!P0 LOP3.LUT R10, RZ, R7, RZ, 0x33, !PT ;  /* 0x00000007ff0a8212 */ /* 0x000fc800078e33ff */
[----:B------:R-:W-:-:S05]  /*04b0*/  I2FP.F32.S32 R3, R10 ;  /* 0x0000000a00037245 */ /* 0x000fca0000201400 */
[----:B------:R-:W-:-:S04]  /*04c0*/  FMUL R22, R6, R3 ;  /* 0x0000000306167220 */ /* 0x000fc80000400000 */
[C---:B------:R-:W-:Y:S01]  /*04d0*/  FMUL R2, R22.reuse, 0.63661974668502807617 ;  /* 0x3f22f98316027820 */ /* 0x040fe20000400000 */
[----:B------:R-:W-:-:S05]  /*04e0*/  FSETP.GE.AND P0, PT, |R22|, 105615, PT ;  /* 0x47ce47801600780b */ /* 0x000fca0003f06200 */
[----:B------:R-:W0:Y:S02]  /*04f0*/  F2I.NTZ R2, R2 ;  /* 0x0000000200027305 */ /* 0x000e240000203100 */
[----:B0-----:R-:W-:Y:S01]  /*0500*/  I2FP.F32.S32 R3, R2 ;  /* 0x0000000200037245 */ /* 0x001fe20000201400 */
[----:B------:R-:W-:-:S04]  /*0510*/  IMAD.MOV.U32 R21, RZ, RZ, R2 ;  /* 0x000000ffff157224 */ /* 0x000fc800078e0002 */
[----:B------:R-:W-:-:S04]  /*0520*/  FFMA R10, R3, -1.5707962512969970703, R22 ;  /* 0xbfc90fda030a7823 */ /* 0x000fc80000000016 */
[----:B------:R-:W-:-:S04]  /*0530*/  FFMA R10, R3, -7.5497894158615963534e-08, R10 ;  /* 0xb3a22168030a7823 */ /* 0x000fc8000000000a */
[----:B------:R-:W-:-:S04]  /*0540*/  FFMA R20, R3, -5.3903029534742383927e-15, R10 ;  /* 0xa7c234c503147823 */ /* 0x000fc8000000000a */
[----:B------:R-:W-:Y:S01]  /*0550*/  IMAD.MOV.U32 R3, RZ, RZ, R20 ;  /* 0x000000ffff037224 */ /* 0x000fe200078e0014 */
[----:B------:R-:W-:Y:S06]  /*0560*/  @!P0 BRA `(.L_x_4) ;  /* 0x0000000000dc8947 */ /* 0x000fec0003800000 */
[----:B------:R-:W-:-:S13]  /*0570*/  FSETP.NEU.AND P0, PT, |R22|, +INF , PT ;  /* 0x7f8000001600780b */ /* 0x000fda0003f0d200 */
[----:B------:R-:W-:Y:S01]  /*0580*/  @!P0 FMUL R3, RZ, R22 ;  /* 0x00000016ff038220 */ /* 0x000fe20000400000 */
[----:B------:R-:W-:Y:S01]  /*0590*/  @!P0 IMAD.MOV.U32 R2, RZ, RZ, RZ ;  /* 0x000000ffff028224 */ /* 0x000fe200078e00ff */
[----:B------:R-:W-:Y:S06]  /*05a0*/  @!P0 BRA `(.L_x_4) ;  /* 0x0000000000cc8947 */ /* 0x000fec0003800000 */
[----:B------:R-:W-:Y:S01]  /*05b0*/  IMAD.SHL.U32 R3, R22, 0x100, RZ ;  /* 0x0000010016037824 */ /* 0x000fe200078e00ff */
[----:B------:R-:W0:Y:S01]  /*05c0*/  LDCU.64 UR8, c[0x4][URZ] ;  /* 0x01000000ff0877ac */ /* 0x000e220008000a00 */
[----:B------:R-:W-:Y:S02]  /*05d0*/  IMAD.MOV.U32 R12, RZ, RZ, RZ ;  /* 0x000000ffff0c7224 */ /* 0x000fe400078e00ff */
[----:B------:R-:W-:Y:S01]  /*05e0*/  IMAD.MOV.U32 R2, RZ, RZ, R1 ;  /* 0x000000ffff027224 */ /* 0x000fe200078e0001 */
[----:B------:R-:W-:Y:S01]  /*05f0*/  LOP3.LUT R9, R3, 0x80000000, RZ, 0xfc, !PT ;  /* 0x8000000003097812 */ /* 0x000fe200078efcff */
[----:B------:R-:W-:Y:S01]  /*0600*/  UMOV UR5, URZ ;  /* 0x000000ff00057c82 */ /* 0x000fe20008000000 */
[----:B------:R-:W-:-:S05]  /*0610*/  UMOV UR4, URZ ;  /* 0x000000ff00047c82 */ /* 0x000fca0008000000 */
.L_x_5:
[----:B0-----:R-:W-:Y:S02]  /*0620*/  IMAD.U32 R14, RZ, RZ, UR8 ;  /* 0x00000008ff0e7e24 */ /* 0x001fe4000f8e00ff */
[----:B------:R-:W-:-:S05]  /*0630*/  IMAD.U32 R15, RZ, RZ, UR9 ;  /* 0x00000009ff0f7e24 */ /* 0x000fca000f8e00ff */
[----:B------:R-:W2:Y:S01]  /*0640*/  LDG.E.CONSTANT R10, desc[UR6][R14.64] ;  /* 0x000000060e0a7981 */ /* 0x000ea2000c1e9900 */
[----:B------:R-:W-:Y:S02]  /*0650*/  UIADD3 UR8, UP0, UPT, UR8, 0x4, URZ ;  /* 0x0000000408087890 */ /* 0x000fe4000ff1e0ff */
[----:B------:R-:W-:Y:S02]  /*0660*/  UIADD3 UR4, UPT, UPT, UR4, 0x1, URZ ;  /* 0x0000000104047890 */ /* 0x000fe4000fffe0ff */
[----:B------:R-:W-:Y:S02]  /*0670*/  UIADD3.X UR9, UPT, UPT, URZ, UR9, URZ, UP0, !UPT ;  /* 0x00000009ff097290 */ /* 0x000fe400087fe4ff */
[----:B------:R-:W-:Y:S01]  /*0680*/  UISETP.NE.AND UP0, UPT, UR4, 0x6, UPT ;  /* 0x000000060400788c */ /* 0x000fe2000bf05270 */
[----:B--2---:R-:W-:-:S03]  /*0690*/  IMAD.WIDE.U32 R10, R10, R9, RZ ;  /* 0x000000090a0a7225 */ /* 0x004fc600078e00ff */
[----:B------:R-:W-:-:S04]  /*06a0*/  IADD3 R3, P0, PT, R10, R12, RZ ;  /* 0x0000000c0a037210 */ /* 0x000fc80007f1e0ff */
[----:B------:R-:W-:Y:S01]  /*06b0*/  IADD3.X R12, PT, PT, R11, UR5, RZ, P0, !PT ;  /* 0x000000050b0c7c10 */ /* 0x000fe200087fe4ff */
[----:B------:R0:W-:Y:S02]  /*06c0*/  STL [R2], R3 ;  /* 0x0000000302007387 */ /* 0x0001e40000100800 */
[----:B0-----:R-:W-:Y:S01]  /*06d0*/  VIADD R2, R2, 0x4 ;  /* 0x0000000402027836 */ /* 0x001fe20000000000 */
[----:B------:R-:W-:Y:S06]  /*06e0*/  BRA.U UP0, `(.L_x_5) ;  /* 0xfffffffd00cc7547 */ /* 0x000fec000b83ffff */
[----:B------:R-:W-:Y:S01]  /*06f0*/  SHF.R.U32.HI R9, RZ, 0x17, R22 ;  /* 0x00000017ff097819 */ /* 0x000fe20000011616 */
[----:B------:R0:W-:Y:S03]  /*0700*/  STL [R1+0x18], R12 ;  /* 0x0000180c01007387 */ /* 0x0001e60000100800 */
[C---:B------:R-:W-:Y:S02]  /*0710*/  LOP3.LUT R2, R9.reuse, 0xe0, RZ, 0xc0, !PT ;  /* 0x000000e009027812 */ /* 0x040fe400078ec0ff */
[----:B------:R-:W-:-:S03]  /*0720*/  LOP3.LUT P0, RZ, R9, 0x1f, RZ, 0xc0, !PT ;  /* 0x0000001f09ff7812 */ /* 0x000fc6000780c0ff */
[----:B------:R-:W-:-:S05]  /*0730*/  VIADD R2, R2, 0xffffff80 ;  /* 0xffffff8002027836 */ /* 0x000fca0000000000 */
[----:B------:R-:W-:-:S05]  /*0740*/  SHF.R.U32.HI R2, RZ, 0x5, R2 ;  /* 0x00000005ff027819 */ /* 0x000fca0000011602 */
[----:B------:R-:W-:-:S05]  /*0750*/  IMAD R11, R2, -0x4, R1 ;  /* 0xfffffffc020b7824 */ /* 0x000fca00078e0201 */
[----:B------:R-:W2:Y:S04]  /*0760*/  LDL R2, [R11+0x18] ;  /* 0x000018000b027983 */ /* 0x000ea80000100800 */
[----:B------:R-:W2:Y:S04]  /*0770*/  LDL R3, [R11+0x14] ;  /* 0x000014000b037983 */ /* 0x000ea80000100800 */
[----:B------:R-:W3:Y:S01]  /*0780*/  @P0 LDL R10, [R11+0x10] ;  /* 0x000010000b0a0983 */ /* 0x000ee20000100800 */
[----:B------:R-:W-:Y:S01]  /*0790*/  LOP3.LUT R9, R9, 0x1f, RZ, 0xc0, !PT ;  /* 0x0000001f09097812 */ /* 0x000fe200078ec0ff */
[----:B------:R-:W-:Y:S01]  /*07a0*/  UMOV UR4, 0x54442d19 ;  /* 0x54442d1900047882 */ /* 0x000fe20000000000 */
[----:B------:R-:W-:-:S02]  /*07b0*/  UMOV UR5, 0x3bf921fb ;  /* 0x3bf921fb00057882 */ /* 0x000fc40000000000 */
[-C--:B--2---:R-:W-:Y:S02]  /*07c0*/  @P0 SHF.L.W.U32.HI R2, R3, R9.reuse, R2 ;  /* 0x0000000903020219 */ /* 0x084fe40000010e02 */
[----:B---3--:R-:W-:Y:S02]  /*07d0*/  @P0 SHF.L.W.U32.HI R3, R10, R9, R3 ;  /* 0x000000090a030219 */ /* 0x008fe40000010e03 */
[----:B------:R-:W-:Y:S02]  /*07e0*/  ISETP.GE.AND P0, PT, R22, RZ, PT ;  /* 0x000000ff1600720c */ /* 0x000fe40003f06270 */
[C-C-:B------:R-:W-:Y:S01]  /*07f0*/  SHF.L.W.U32.HI R9, R3.reuse, 0x2, R2.reuse ;  /* 0x0000000203097819 */ /* 0x140fe20000010e02 */
[----:B------:R-:W-:Y:S01]  /*0800*/  IMAD.SHL.U32 R3, R3, 0x4, RZ ;  /* 0x0000000403037824 */ /* 0x000fe200078e00ff */
[----:B------:R-:W-:Y:S02]  /*0810*/  SHF.R.U32.HI R2, RZ, 0x1e, R2 ;  /* 0x0000001eff027819 */ /* 0x000fe40000011602 */
[----:B------:R-:W-:-:S02]  /*0820*/  SHF.R.S32.HI R10, RZ, 0x1f, R9 ;  /* 0x0000001fff0a7819 */ /* 0x000fc40000011409 */
[C---:B------:R-:W-:Y:S02]  /*0830*/  LEA.HI R2, R9.reuse, R2, RZ, 0x1 ;  /* 0x0000000209027211 */ /* 0x040fe400078f08ff */
[C---:B------:R-:W-:Y:S02]  /*0840*/  LOP3.LUT R14, R10.reuse, R3, RZ, 0x3c, !PT ;  /* 0x000000030a0e7212 */ /* 0x040fe400078e3cff */
[----:B------:R-:W-:Y:S02]  /*0850*/  LOP3.LUT R15, R10, R9, RZ, 0x3c, !PT ;  /* 0x000000090a0f7212 */ /* 0x000fe400078e3cff */
[----:B------:R-:W-:-:S04]  /*0860*/  LOP3.LUT R3, R9, R22, RZ, 0x3c, !PT ;  /* 0x0000001609037212 */ /* 0x000fc800078e3cff */
[----:B------:R-:W1:Y:S01]  /*0870*/  I2F.F64.S64 R14, R14 ;  /* 0x0000000e000e7312 */ /* 0x000e620000301c00 */
[----:B------:R-:W-:Y:S01]  /*0880*/  ISETP.GE.AND P1, PT, R3, RZ, PT ;  /* 0x000000ff0300720c */ /* 0x000fe20003f26270 */
[----:B------:R-:W-:-:S04]  /*0890*/  IMAD.MOV R3, RZ, RZ, -R2 ;  /* 0x000000ffff037224 */ /* 0x000fc800078e0a02 */
[----:B------:R-:W-:Y:S01]  /*08a0*/  @!P0 IMAD.MOV.U32 R2, RZ, RZ, R3 ;  /* 0x000000ffff028224 */ /* 0x000fe200078e0003 */
[----:B-1----:R-:W-:-:S10]  /*08b0*/  DMUL R10, R14, UR4 ;  /* 0x000000040e0a7c28 */ /* 0x002fd40008000000 */
[----:B------:R-:W1:Y:S02]  /*08c0*/  F2F.F32.F64 R10, R10 ;  /* 0x0000000a000a7310 */ /* 0x000e640000301000 */
[----:B01----:R-:W-:-:S07]  /*08d0*/  FSEL R3, -R10, R10, !P1 ;  /* 0x0000000a0a037208 */ /* 0x003fce0004800100 */
.L_x_4:
[----:B------:R-:W-:Y:S05]  /*08e0*/  BSYNC.RECONVERGENT B1 ;  /* 0x0000000000017941 */ /* 0x000fea0003800200 */
.L_x_3:
[----:B------:R-:W-:Y:S01]  /*08f0*/  LOP3.LUT R10, R2, 0x1, RZ, 0xc0, !PT ;  /* 0x00000001020a7812 */ /* 0x000fe200078ec0ff */
[----:B------:R-:W-:Y:S02]  /*0900*/  IMAD.MOV.U32 R9, RZ, RZ, 0x37cbac00 ;  /* 0x37cbac00ff097424 */ /* 0x000fe400078e00ff */
[C---:B------:R-:W-:Y:S01]  /*0910*/  FMUL R12, R3.reuse, R3 ;  /* 0x00000003030c7220 */ /* 0x040fe20000400000 */
[----:B------:R-:W-:Y:S01]  /*0920*/  IMAD.MOV.U32 R11, RZ, RZ, 0x3e2aaaa8 ;  /* 0x3e2aaaa8ff0b7424 */ /* 0x000fe200078e00ff */
[----:B------:R-:W-:Y:S01]  /*0930*/  ISETP.NE.U32.AND P0, PT, R10, 0x1, PT ;  /* 0x000000010a00780c */ /* 0x000fe20003f05070 */
[----:B------:R-:W-:Y:S02]  /*0940*/  IMAD.MOV.U32 R10, RZ, RZ, 0x3c0885e4 ;  /* 0x3c0885e4ff0a7424 */ /* 0x000fe400078e00ff */
[----:B------:R-:W-:Y:S01]  /*0950*/  FFMA R13, R12, R9, -0.0013887860113754868507 ;  /* 0xbab607ed0c0d7423 */ /* 0x000fe20000000009 */
[----:B------:R-:W-:Y:S01]  /*0960*/  VIADD R2, R2, 0x1 ;  /* 0x0000000102027836 */ /* 0x000fe20000000000 */
[----:B------:R-:W-:Y:S01]  /*0970*/  FSEL R19, R3, 1, !P0 ;  /* 0x3f80000003137808 */ /* 0x000fe20004000000 */
[----:B------:R-:W-:Y:S01]  /*0980*/  BSSY.RECONVERGENT B1, `(.L_x_6) ;  /* 0x000003e000017945 */ /* 0x000fe20003800200 */
[----:B------:R-:W-:-:S02]  /*0990*/  FSEL R15, R10, 0.041666727513074874878, !P0 ;  /* 0x3d2aaabb0a0f7808 */ /* 0x000fc40004000000 */
[----:B------:R-:W-:Y:S02]  /*09a0*/  FSEL R13, R13, -0.00019574658654164522886, P0 ;  /* 0xb94d41530d0d7808 */ /* 0x000fe40000000000 */
[----:B------:R-:W-:Y:S02]  /*09b0*/  FSEL R14, -R11, -0.4999999701976776123, !P0 ;  /* 0xbeffffff0b0e7808 */ /* 0x000fe40004000100 */
[----:B------:R-:W-:Y:S01]  /*09c0*/  FSETP.GE.AND P0, PT, |R22|, 105615, PT ;  /* 0x47ce47801600780b */ /* 0x000fe20003f06200 */
[----:B------:R-:W-:Y:S01]  /*09d0*/  FFMA R13, R12, R13, R15 ;  /* 0x0000000d0c0d7223 */ /* 0x000fe2000000000f */
[----:B------:R-:W-:Y:S01]  /*09e0*/  LOP3.LUT P1, RZ, R2, 0x2, RZ, 0xc0, !PT ;  /* 0x0000000202ff7812 */ /* 0x000fe2000782c0ff */
[C---:B------:R-:W-:Y:S02]  /*09f0*/  FFMA R2, R12.reuse, R19, RZ ;  /* 0x000000130c027223 */ /* 0x040fe400000000ff */
[----:B------:R-:W-:-:S04]  /*0a00*/  FFMA R13, R12, R13, R14 ;  /* 0x0000000d0c0d7223 */ /* 0x000fc8000000000e */
[----:B------:R-:W-:-:S06]  /*0a10*/  FFMA R19, R2, R13, R19 ;  /* 0x0000000d02137223 */ /* 0x000fcc0000000013 */
[----:B------:R-:W-:Y:S01]  /*0a20*/  @P1 FADD R19, RZ, -R19 ;  /* 0x80000013ff131221 */ /* 0x000fe20000000000 */
[----:B------:R-:W-:Y:S06]  /*0a30*/  @!P0 BRA `(.L_x_7) ;  /* 0x0000000000c88947 */ /* 0x000fec0003800000 */
[----:B------:R-:W-:-:S13]  /*0a40*/  FSETP.NEU.AND P0, PT, |R22|, +INF , PT ;  /* 0x7f8000001600780b */ /* 0x000fda0003f0d200 */
[----:B------:R-:W-:Y:S01]  /*0a50*/  @!P0 FMUL R20, RZ, R22 ;  /* 0x00000016ff148220 */ /* 0x000fe20000400000 */
[----:B------:R-:W-:Y:S01]  /*0a60*/  @!P0 IMAD.MOV.U32 R21, RZ, RZ, RZ ;  /* 0x000000ffff158224 */ /* 0x000fe200078e00ff */
[----:B------:R-:W-:Y:S06]  /*0a70*/  @!P0 BRA `(.L_x_7) ;  /* 0x0000000000b88947 */ /* 0x000fec0003800000 */
[----:B------:R-:W0:Y:S01]  /*0a80*/  LDC.64 R2, c[0x4][RZ] ;  /* 0x01000000ff027b82 */ /* 0x000e220000000a00 */
[----:B------:R-:W-:Y:S01]  /*0a90*/  IMAD.SHL.U32 R14, R22, 0x100, RZ ;  /* 0x00000100160e7824 */ /* 0x000fe200078e00ff */
[----:B------:R-:W-:Y:S01]  /*0aa0*/  CS2R R12, SRZ ;  /* 0x00000000000c7805 */ /* 0x000fe2000001ff00 */
[----:B------:R-:W-:-:S03]  /*0ab0*/  UMOV UR4, URZ ;  /* 0x000000ff00047c82 */ /* 0x000fc60008000000 */
[----:B------:R-:W-:-:S07]  /*0ac0*/  LOP3.LUT R23, R14, 0x80000000, RZ, 0xfc, !PT ;  /* 0x800000000e177812 */ /* 0x000fce00078efcff */
.L_x_8:
[----:B0-----:R-:W-:-:S06]  /*0ad0*/  IMAD.WIDE.U32 R14, R13, 0x4, R2 ;  /* 0x000000040d0e7825 */ /* 0x001fcc00078e0002 */
[----:B------:R-:W2:Y:S01]  /*0ae0*/  LDG.E.CONSTANT R14, desc[UR6][R14.64] ;  /* 0x000000060e0e7981 */ /* 0x000ea2000c1e9900 */
[C---:B-1----:R-:W-:Y:S02]  /*0af0*/  IMAD R20, R13.reuse, 0x4, R1 ;  /* 0x000000040d147824 */ /* 0x042fe400078e0201 */
[----:B------:R-:W-:-:S05]  /*0b00*/  VIADD R13, R13, 0x1 ;  /* 0x000000010d0d7836 */ /* 0x000fca0000000000 */
[----:B------:R-:W-:Y:S01]  /*0b10*/  ISETP.NE.AND P0, PT, R13, 0x6, PT ;  /* 0x000000060d00780c */ /* 0x000fe20003f05270 */
[----:B--2---:R-:W-:-:S03]  /*0b20*/  IMAD.WIDE.U32 R16, R14, R23, RZ ;  /* 0x000000170e107225 */ /* 0x004fc600078e00ff */
[----:B------:R-:W-:-:S04]  /*0b30*/  IADD3 R21, P1, PT, R16, R12, RZ ;  /* 0x0000000c10157210 */ /* 0x000fc80007f3e0ff */
[----:B------:R-:W-:Y:S01]  /*0b40*/  IADD3.X R12, PT, PT, R17, UR4, RZ, P1, !PT ;  /* 0x00000004110c7c10 */ /* 0x000fe20008ffe4ff */
[----:B------:R1:W-:Y:S04]  /*0b50*/  STL [R20], R21 ;  /* 0x0000001514007387 */ /* 0x0003e80000100800 */
[----:B------:R-:W-:Y:S05]  /*0b60*/  @P0 BRA `(.L_x_8) ;  /* 0xfffffffc00d80947 */ /* 0x000fea000383ffff */
        /* <DEDUP_REMOVED lines=12> */
[----:B------:R-:W-:Y:S01]  /*0c30*/  UMOV UR5, 0x3bf921fb ;  /* 0x3bf921fb00057882 */ /* 0x000fe20000000000 */
[----:B------:R-:W-:-:S02]  /*0c40*/  ISETP.GE.AND P1, PT, R22, RZ, PT ;  /* 0x000000ff1600720c */ /* 0x000fc40003f26270 */
[-C--:B--2---:R-:W-:Y:S02]  /*0c50*/  @P0 SHF.L.W.U32.HI R13, R2, R14.reuse, R13 ;  /* 0x0000000e020d0219 */ /* 0x084fe40000010e0d */
[----:B---3--:R-:W-:Y:S02]  /*0c60*/  @P0 SHF.L.W.U32.HI R2, R3, R14, R2 ;  /* 0x0000000e03020219 */ /* 0x008fe40000010e02 */
[--C-:B0-----:R-:W-:Y:S02]  /*0c70*/  SHF.R.U32.HI R12, RZ, 0x1e, R13.reuse ;  /* 0x0000001eff0c7819 */ /* 0x101fe4000001160d */
[C---:B-1----:R-:W-:Y:S01]  /*0c80*/  SHF.L.W.U32.HI R21, R2.reuse, 0x2, R13 ;  /* 0x0000000202157819 */ /* 0x042fe20000010e0d */
[----:B------:R-:W-:-:S03]  /*0c90*/  IMAD.SHL.U32 R2, R2, 0x4, RZ ;  /* 0x0000000402027824 */ /* 0x000fc600078e00ff */
[----:B------:R-:W-:Y:S02]  /*0ca0*/  SHF.R.S32.HI R3, RZ, 0x1f, R21 ;  /* 0x0000001fff037819 */ /* 0x000fe40000011415 */
[----:B------:R-:W-:Y:S02]  /*0cb0*/  LOP3.LUT R22, R21, R22, RZ, 0x3c, !PT ;  /* 0x0000001615167212 */ /* 0x000fe400078e3cff */
[C---:B------:R-:W-:Y:S02]  /*0cc0*/  LOP3.LUT R2, R3.reuse, R2, RZ, 0x3c, !PT ;  /* 0x0000000203027212 */ /* 0x040fe400078e3cff */
[----:B------:R-:W-:Y:S02]  /*0cd0*/  LOP3.LUT R3, R3, R21, RZ, 0x3c, !PT ;  /* 0x0000001503037212 */ /* 0x000fe400078e3cff */
[----:B------:R-:W-:Y:S02]  /*0ce0*/  LEA.HI R21, R21, R12, RZ, 0x1 ;  /* 0x0000000c15157211 */ /* 0x000fe400078f08ff */
[----:B------:R-:W-:-:S02]  /*0cf0*/  ISETP.GE.AND P0, PT, R22, RZ, PT ;  /* 0x000000ff1600720c */ /* 0x000fc40003f06270 */
[----:B------:R-:W0:Y:S01]  /*0d00*/  I2F.F64.S64 R2, R2 ;  /* 0x0000000200027312 */ /* 0x000e220000301c00 */
[----:B------:R-:W-:-:S04]  /*0d10*/  IMAD.MOV R12, RZ, RZ, -R21 ;  /* 0x000000ffff0c7224 */ /* 0x000fc800078e0a15 */
[----:B------:R-:W-:Y:S01]  /*0d20*/  @!P1 IMAD.MOV.U32 R21, RZ, RZ, R12 ;  /* 0x000000ffff159224 */ /* 0x000fe200078e000c */
[----:B0-----:R-:W-:-:S10]  /*0d30*/  DMUL R14, R2, UR4 ;  /* 0x00000004020e7c28 */ /* 0x001fd40008000000 */
[----:B------:R-:W0:Y:S02]  /*0d40*/  F2F.F32.F64 R14, R14 ;  /* 0x0000000e000e7310 */ /* 0x000e240000301000 */
[----:B0-----:R-:W-:-:S07]  /*0d50*/  FSEL R20, -R14, R14, !P0 ;  /* 0x0000000e0e147208 */ /* 0x001fce0004000100 */
.L_x_7:
[----:B------:R-:W-:Y:S05]  /*0d60*/  BSYNC.RECONVERGENT B1 ;  /* 0x0000000000017941 */ /* 0x000fea0003800200 */
.L_x_6:
[----:B------:R-:W0:Y:S01]  /*0d70*/  LDC.64 R2, c[0x0][0x388] ;  /* 0x0000e200ff027b82 */ /* 0x000e220000000a00 */
[----:B------:R-:W-:-:S07]  /*0d80*/  IMAD.IADD R15, R7, 0x1, R18 ;  /* 0x00000001070f7824 */ /* 0x000fce00078e0212 */
[----:B------:R-:W1:Y:S01]  /*0d90*/  LDC.64 R16, c[0x0][0x380] ;  /* 0x0000e000ff107b82 */ /* 0x000e620000000a00 */
[----:B0-----:R-:W-:-:S05]  /*0da0*/  IMAD.WIDE R12, R15, 0x4, R2 ;  /* 0x000000040f0c7825 */ /* 0x001fca00078e0202 */
[----:B------:R-:W2:Y:S01]  /*0db0*/  LDG.E R22, desc[UR6][R12.64] ;  /* 0x000000060c167981 */ /* 0x000ea2000c1e1900 */
[----:B-1----:R-:W-:-:S04]  /*0dc0*/  IMAD.WIDE R14, R15, 0x4, R16 ;  /* 0x000000040f0e7825 */ /* 0x002fc800078e0210 */
[----:B------:R-:W-:Y:S01]  /*0dd0*/  IMAD.WIDE R16, R18, 0x4, R16 ;  /* 0x0000000412107825 */ /* 0x000fe200078e0210 */
[----:B------:R-:W3:Y:S04]  /*0de0*/  LDG.E R24, desc[UR6][R14.64] ;  /* 0x000000060e187981 */ /* 0x000ee8000c1e1900 */
[----:B------:R-:W4:Y:S01]  /*0df0*/  LDG.E R23, desc[UR6][R16.64] ;  /* 0x0000000610177981 */ /* 0x000f22000c1e1900 */
[----:B------:R-:W-:Y:S01]  /*0e00*/  LOP3.LUT R26, R21, 0x1, RZ, 0xc0, !PT ;  /* 0x00000001151a7812 */ /* 0x000fe200078ec0ff */
[----:B------:R-:W-:-:S03]  /*0e10*/  FMUL R25, R20, R20 ;  /* 0x0000001414197220 */ /* 0x000fc60000400000 */
[----:B------:R-:W-:Y:S01]  /*0e20*/  ISETP.NE.U32.AND P0, PT, R26, 0x1, PT ;  /* 0x000000011a00780c */ /* 0x000fe20003f05070 */
[----:B------:R-:W-:-:S03]  /*0e30*/  FFMA R26, R25, R9, -0.0013887860113754868507 ;  /* 0xbab607ed191a7423 */ /* 0x000fc60000000009 */
[----:B------:R-:W-:Y:S02]  /*0e40*/  FSEL R28, R10, 0.041666727513074874878, P0 ;  /* 0x3d2aaabb0a1c7808 */ /* 0x000fe40000000000 */
[----:B------:R-:W-:Y:S02]  /*0e50*/  FSEL R26, R26, -0.00019574658654164522886, !P0 ;  /* 0xb94d41531a1a7808 */ /* 0x000fe40004000000 */
[----:B------:R-:W-:Y:S02]  /*0e60*/  LOP3.LUT P1, RZ, R21, 0x2, RZ, 0xc0, !PT ;  /* 0x0000000215ff7812 */ /* 0x000fe4000782c0ff */
[----:B------:R-:W-:Y:S01]  /*0e70*/  FSEL R21, -R11, -0.4999999701976776123, P0 ;  /* 0xbeffffff0b157808 */ /* 0x000fe20000000100 */
[----:B------:R-:W-:Y:S01]  /*0e80*/  FFMA R26, R25, R26, R28 ;  /* 0x0000001a191a7223 */ /* 0x000fe2000000001c */
[----:B------:R-:W-:-:S03]  /*0e90*/  FSEL R20, R20, 1, P0 ;  /* 0x3f80000014147808 */ /* 0x000fc60000000000 */
[C---:B------:R-:W-:Y:S02]  /*0ea0*/  FFMA R21, R25.reuse, R26, R21 ;  /* 0x0000001a19157223 */ /* 0x040fe40000000015 */
[----:B------:R-:W-:-:S04]  /*0eb0*/  FFMA R25, R25, R20, RZ ;  /* 0x0000001419197223 */ /* 0x000fc800000000ff */
[----:B------:R-:W-:-:S04]  /*0ec0*/  FFMA R21, R25, R21, R20 ;  /* 0x0000001519157223 */ /* 0x000fc80000000014 */
[----:B------:R-:W-:Y:S01]  /*0ed0*/  @P1 FADD R21, RZ, -R21 ;  /* 0x80000015ff151221 */ /* 0x000fe20000000000 */
[----:B------:R-:W-:-:S04]  /*0ee0*/  IMAD.WIDE R2, R18, 0x4, R2 ;  /* 0x0000000412027825 */ /* 0x000fc800078e0202 */
[----:B--2---:R-:W-:-:S04]  /*0ef0*/  FMUL R20, R21, R22 ;  /* 0x0000001615147220 */ /* 0x004fc80000400000 */
[----:B---3--:R-:W-:-:S04]  /*0f00*/  FFMA R20, R19, R24, -R20 ;  /* 0x0000001813147223 */ /* 0x008fc80000000814 */
[----:B----4-:R-:W-:-:S05]  /*0f10*/  FADD R23, -R20, R23 ;  /* 0x0000001714177221 */ /* 0x010fca0000000100 */
[----:B------:R-:W-:Y:S04]  /*0f20*/  STG.E desc[UR6][R14.64], R23 ;  /* 0x000000170e007986 */ /* 0x000fe8000c101906 */
[----:B------:R-:W2:Y:S01]  /*0f30*/  LDG.E R18, desc[UR6][R2.64] ;  /* 0x0000000602127981 */ /* 0x000ea2000c1e1900 */
[----:B------:R-:W-:-:S04]  /*0f40*/  FMUL R24, R21, R24 ;  /* 0x0000001815187220 */ /* 0x000fc80000400000 */
[----:B------:R-:W-:-:S04]  /*0f50*/  FFMA R19, R19, R22, R24 ;  /* 0x0000001613137223 */ /* 0x000fc80000000018 */
[----:B--2---:R-:W-:-:S05]  /*0f60*/  FADD R21, -R19, R18 ;  /* 0x0000001213157221 */ /* 0x004fca0000000100 */
[----:B------:R0:W-:Y:S04]  /*0f70*/  STG.E desc[UR6][R12.64], R21 ;  /* 0x000000150c007986 */ /* 0x0001e8000c101906 */
[----:B------:R-:W2:Y:S01]  /*0f80*/  LDG.E R25, desc[UR6][R16.64] ;  /* 0x0000000610197981 */ /* 0x000ea2000c1e1900 */
[----:B0-----:R-:W-:Y:S01]  /*0f90*/  VIADD R21, R5, 0x1 ;  /* 0x0000000105157836 */ /* 0x001fe20000000000 */
[----:B------:R-:W-:-:S04]  /*0fa0*/  ISETP.NE.AND P2, PT, R8, RZ, PT ;  /* 0x000000ff0800720c */ /* 0x000fc80003f45270 */
[----:B------:R-:W-:Y:S01]  /*0fb0*/  ISETP.GE.AND P1, PT, R21, RZ, PT ;  /* 0x000000ff1500720c */ /* 0x000fe20003f26270 */
[----:B--2---:R-:W-:-:S05]  /*0fc0*/  FADD R25, R20, R25 ;  /* 0x0000001914197221 */ /* 0x004fca0000000000 */
[----:B------:R0:W-:Y:S04]  /*0fd0*/  STG.E desc[UR6][R16.64], R25 ;  /* 0x0000001910007986 */ /* 0x0001e8000c101906 */
[----:B------:R-:W2:Y:S01]  /*0fe0*/  LDG.E R18, desc[UR6][R2.64] ;  /* 0x0000000602127981 */ /* 0x000ea2000c1e1900 */
[----:B------:R-:W-:-:S04]  /*0ff0*/  IABS R20, R8 ;  /* 0x0000000800147213 */ /* 0x000fc80000000000 */
[----:B------:R-:W1:Y:S08]  /*1000*/  I2F.RP R22, R20 ;  /* 0x0000001400167306 */ /* 0x000e700000209400 */
[----:B-1----:R-:W1:Y:S02]  /*1010*/  MUFU.RCP R22, R22 ;  /* 0x0000001600167308 */ /* 0x002e640000001000 */
[----:B-1----:R-:W-:-:S06]  /*1020*/  VIADD R14, R22, 0xffffffe ;  /* 0x0ffffffe160e7836 */ /* 0x002fcc0000000000 */
[----:B------:R1:W3:Y:S01]  /*1030*/  F2I.FTZ.U32.TRUNC.NTZ R15, R14 ;  /* 0x0000000e000f7305 */ /* 0x0002e2000021f000 */
[----:B0-----:R-:W-:Y:S02]  /*1040*/  IABS R16, R8 ;  /* 0x0000000800107213 */ /* 0x001fe40000000000 */
[----:B------:R-:W-:Y:S01]  /*1050*/  IABS R17, R7 ;  /* 0x0000000700117213 */ /* 0x000fe20000000000 */
[----:B-1----:R-:W-:Y:S02]  /*1060*/  IMAD.MOV.U32 R14, RZ, RZ, RZ ;  /* 0x000000ffff0e7224 */ /* 0x002fe400078e00ff */
[----:B---3--:R-:W-:-:S04]  /*1070*/  IMAD.MOV R13, RZ, RZ, -R15 ;  /* 0x000000ffff0d7224 */ /* 0x008fc800078e0a0f */
[----:B------:R-:W-:Y:S01]  /*1080*/  IMAD R5, R13, R20, RZ ;  /* 0x000000140d057224 */ /* 0x000fe200078e02ff */
[----:B------:R-:W-:Y:S01]  /*1090*/  IABS R13, R21 ;  /* 0x00000015000d7213 */ /* 0x000fe20000000000 */
[----:B------:R-:W-:Y:S02]  /*10a0*/  IMAD.MOV R16, RZ, RZ, -R16 ;  /* 0x000000ffff107224 */ /* 0x000fe400078e0a10 */
[----:B------:R-:W-:-:S04]  /*10b0*/  IMAD.HI.U32 R12, R15, R5, R14 ;  /* 0x000000050f0c7227 */ /* 0x000fc800078e000e */
[----:B------:R-:W-:Y:S02]  /*10c0*/  IMAD.MOV.U32 R5, RZ, RZ, R17 ;  /* 0x000000ffff057224 */ /* 0x000fe400078e0011 */
[----:B------:R-:W-:Y:S02]  /*10d0*/  IMAD.MOV.U32 R15, RZ, RZ, R13 ;  /* 0x000000ffff0f7224 */ /* 0x000fe400078e000d */
[----:B------:R-:W0:Y:S01]  /*10e0*/  I2F.RP R14, R5 ;  /* 0x00000005000e7306 */ /* 0x000e220000209400 */
[----:B------:R-:W-:Y:S02]  /*10f0*/  IMAD.MOV.U32 R13, RZ, RZ, R16 ;  /* 0x000000ffff0d7224 */ /* 0x000fe400078e0010 */
[----:B------:R-:W-:-:S04]  /*1100*/  IMAD.HI.U32 R12, R12, R15, RZ ;  /* 0x0000000f0c0c7227 */ /* 0x000fc800078e00ff */
[----:B------:R-:W-:-:S05]  /*1110*/  IMAD R15, R12, R13, R15 ;  /* 0x0000000d0c0f7224 */ /* 0x000fca00078e020f */
[----:B------:R-:W-:Y:S01]  /*1120*/  ISETP.GT.U32.AND P0, PT, R20, R15, PT ;  /* 0x0000000f1400720c */ /* 0x000fe20003f04070 */
[----:B0-----:R-:W0:-:S12]  /*1130*/  MUFU.RCP R14, R14 ;  /* 0x0000000e000e7308 */ /* 0x001e180000001000 */
[----:B------:R-:W-:-:S04]  /*1140*/  @!P0 IADD3 R15, PT, PT, R15, -R20, RZ ;  /* 0x800000140f0f8210 */ /* 0x000fc80007ffe0ff */
[----:B------:R-:W-:Y:S01]  /*1150*/  ISETP.GT.U32.AND P0, PT, R20, R15, PT ;  /* 0x0000000f1400720c */ /* 0x000fe20003f04070 */
[----:B0-----:R-:W-:-:S04]  /*1160*/  VIADD R12, R14, 0xffffffe ;  /* 0x0ffffffe0e0c7836 */ /* 0x001fc80000000000 */
[----:B------:R-:W0:Y:S08]  /*1170*/  F2I.FTZ.U32.TRUNC.NTZ R13, R12 ;  /* 0x0000000c000d7305 */ /* 0x000e30000021f000 */
[----:B------:R-:W-:-:S04]  /*1180*/  @!P0 IMAD.IADD R15, R15, 0x1, -R20 ;  /* 0x000000010f0f8824 */ /* 0x000fc800078e0a14 */
[----:B------:R-:W-:-:S04]  /*1190*/  IMAD.MOV.U32 R20, RZ, RZ, R15 ;  /* 0x000000ffff147224 */ /* 0x000fc800078e000f */
[----:B------:R-:W-:Y:S01]  /*11a0*/  @!P1 IMAD.MOV R20, RZ, RZ, -R20 ;  /* 0x000000ffff149224 */ /* 0x000fe200078e0a14 */
[----:B------:R-:W-:Y:S01]  /*11b0*/  @!P2 LOP3.LUT R20, RZ, R8, RZ, 0x33, !PT ;  /* 0x00000008ff14a212 */ /* 0x000fe200078e33ff */
[----:B0-----:R-:W-:-:S03]  /*11c0*/  IMAD.MOV R16, RZ, RZ, -R13 ;  /* 0x000000ffff107224 */ /* 0x001fc600078e0a0d */
[----:B------:R-:W-:Y:S01]  /*11d0*/  IADD3 R14, PT, PT, R21, R21, -R20 ;  /* 0x00000015150e7210 */ /* 0x000fe20007ffe814 */
[----:B------:R-:W-:Y:S02]  /*11e0*/  IMAD R15, R16, R5, RZ ;  /* 0x00000005100f7224 */ /* 0x000fe400078e02ff */
[----:B------:R-:W-:Y:S01]  /*11f0*/  IMAD.MOV.U32 R12, RZ, RZ, RZ ;  /* 0x000000ffff0c7224 */ /* 0x000fe200078e00ff */
[----:B------:R-:W-:-:S03]  /*1200*/  IABS R16, R14 ;  /* 0x0000000e00107213 */ /* 0x000fc60000000000 */
[----:B------:R-:W-:-:S04]  /*1210*/  IMAD.HI.U32 R12, R13, R15, R12 ;  /* 0x0000000f0d0c7227 */ /* 0x000fc800078e000c */
[----:B------:R-:W-:Y:S02]  /*1220*/  IMAD.MOV.U32 R13, RZ, RZ, R16 ;  /* 0x000000ffff0d7224 */ /* 0x000fe400078e0010 */
[----:B------:R-:W-:Y:S02]  /*1230*/  IMAD.MOV R15, RZ, RZ, -R17 ;  /* 0x000000ffff0f7224 */ /* 0x000fe400078e0a11 */
[----:B------:R-:W-:-:S04]  /*1240*/  IMAD.HI.U32 R12, R12, R13, RZ ;  /* 0x0000000d0c0c7227 */ /* 0x000fc800078e00ff */
[----:B------:R-:W-:-:S05]  /*1250*/  IMAD R12, R12, R15, R13 ;  /* 0x0000000f0c0c7224 */ /* 0x000fca00078e020d */
[----:B------:R-:W-:Y:S02]  /*1260*/  ISETP.GT.U32.AND P0, PT, R5, R12, PT ;  /* 0x0000000c0500720c */ /* 0x000fe40003f04070 */
[----:B------:R-:W-:-:S11]  /*1270*/  ISETP.GE.AND P1, PT, R14, RZ, PT ;  /* 0x000000ff0e00720c */ /* 0x000fd60003f26270 */
[----:B------:R-:W-:-:S05]  /*1280*/  @!P0 IMAD.IADD R12, R12, 0x1, -R5 ;  /* 0x000000010c0c8824 */ /* 0x000fca00078e0a05 */
[----:B------:R-:W-:Y:S02]  /*1290*/  ISETP.GT.U32.AND P0, PT, R5, R12, PT ;  /* 0x0000000c0500720c */ /* 0x000fe40003f04070 */
[----:B------:R-:W-:-:S11]  /*12a0*/  ISETP.NE.AND P2, PT, R7, RZ, PT ;  /* 0x000000ff0700720c */ /* 0x000fd60003f45270 */
[----:B------:R-:W-:-:S04]  /*12b0*/  @!P0 IMAD.IADD R12, R12, 0x1, -R5 ;  /* 0x000000010c0c8824 */ /* 0x000fc800078e0a05 */
[----:B------:R-:W-:Y:S01]  /*12c0*/  @!P1 IMAD.MOV R12, RZ, RZ, -R12 ;  /* 0x000000ffff0c9224 */ /* 0x000fe200078e0a0c */
[----:B------:R-:W-:-:S04]  /*12d0*/  @!P2 LOP3.LUT R12, RZ, R7, RZ, 0x33, !PT ;  /* 0x00000007ff0ca212 */ /* 0x000fc800078e33ff */
[----:B------:R-:W-:-:S05]  /*12e0*/  I2FP.F32.S32 R5, R12 ;  /* 0x0000000c00057245 */ /* 0x000fca0000201400 */
[----:B------:R-:W-:-:S04]  /*12f0*/  FMUL R5, R6, R5 ;  /* 0x0000000506057220 */ /* 0x000fc80000400000 */
[----:B------:R-:W-:-:S06]  /*1300*/  FMUL R12, R5, 0.63661974668502807617 ;  /* 0x3f22f983050c7820 */ /* 0x000fcc0000400000 */
[----:B------:R-:W0:Y:S01]  /*1310*/  F2I.NTZ R12, R12 ;  /* 0x0000000c000c7305 */ /* 0x000e220000203100 */
[----:B------:R-:W-:Y:S02]  /*1320*/  FSETP.GE.AND P0, PT, |R5|, 105615, PT ;  /* 0x47ce47800500780b */ /* 0x000fe40003f06200 */
[----:B0-----:R-:W-:-:S05]  /*1330*/  I2FP.F32.S32 R14, R12 ;  /* 0x0000000c000e7245 */ /* 0x001fca0000201400 */
[----:B------:R-:W-:-:S04]  /*1340*/  FFMA R13, R14, -1.5707962512969970703, R5 ;  /* 0xbfc90fda0e0d7823 */ /* 0x000fc80000000005 */
[C---:B------:R-:W-:Y:S01]  /*1350*/  FFMA R13, R14.reuse, -7.5497894158615963534e-08, R13 ;  /* 0xb3a221680e0d7823 */ /* 0x040fe2000000000d */
[----:B------:R-:W-:Y:S03]  /*1360*/  BSSY.RECONVERGENT B1, `(.L_x_9) ;  /* 0x000003b000017945 */ /* 0x000fe60003800200 */
[----:B------:R-:W-:Y:S01]  /*1370*/  FFMA R13, R14, -5.3903029534742383927e-15, R13 ;  /* 0xa7c234c50e0d7823 */ /* 0x000fe2000000000d */
[----:B------:R-:W-:-:S03]  /*1380*/  IMAD.MOV.U32 R22, RZ, RZ, R12 ;  /* 0x000000ffff167224 */ /* 0x000fc600078e000c */
[----:B------:R-:W-:Y:S02]  /*1390*/  IMAD.MOV.U32 R16, RZ, RZ, R13 ;  /* 0x000000ffff107224 */ /* 0x000fe400078e000d */
[----:B--2---:R-:W-:-:S05]  /*13a0*/  FADD R19, R19, R18 ;  /* 0x0000001213137221 */ /* 0x004fca0000000000 */
[----:B------:R0:W-:Y:S01]  /*13b0*/  STG.E desc[UR6][R2.64], R19 ;  /* 0x0000001302007986 */ /* 0x0001e2000c101906 */
[----:B------:R-:W-:Y:S05]  /*13c0*/  @!P0 BRA `(.L_x_10) ;  /* 0x0000000000d08947 */ /* 0x000fea0003800000 */
[----:B------:R-:W-:-:S13]  /*13d0*/  FSETP.NEU.AND P0, PT, |R5|, +INF , PT ;  /* 0x7f8000000500780b */ /* 0x000fda0003f0d200 */
[----:B------:R-:W-:Y:S05]  /*13e0*/  @!P0 BRA `(.L_x_11) ;  /* 0x0000000000c08947 */ /* 0x000fea0003800000 */
[----:B0-----:R-:W0:Y:S01]  /*13f0*/  LDC.64 R2, c[0x4][RZ] ;  /* 0x01000000ff027b82 */ /* 0x001e220000000a00 */
[----:B------:R-:W-:Y:S01]  /*1400*/  IMAD.SHL.U32 R14, R5, 0x100, RZ ;  /* 0x00000100050e7824 */ /* 0x000fe200078e00ff */
[----:B------:R-:W-:Y:S01]  /*1410*/  UMOV UR4, URZ ;  /* 0x000000ff00047c82 */ /* 0x000fe20008000000 */
[----:B------:R-:W-:Y:S02]  /*1420*/  IMAD.MOV.U32 R12, RZ, RZ, RZ ;  /* 0x000000ffff0c7224 */ /* 0x000fe400078e00ff */
[----:B------:R-:W-:Y:S01]  /*1430*/  IMAD.MOV.U32 R18, RZ, RZ, RZ ;  /* 0x000000ffff127224 */ /* 0x000fe200078e00ff */
[----:B------:R-:W-:-:S07]  /*1440*/  LOP3.LUT R23, R14, 0x80000000, RZ, 0xfc, !PT ;  /* 0x800000000e177812 */ /* 0x000fce00078efcff */
.L_x_12:
        /* <DEDUP_REMOVED lines=17> */
[----:B-1----:R-:W2:Y:S04]  /*1560*/  LDL R16, [R15+0x18] ;  /* 0x000018000f107983 */ /* 0x002ea80000100800 */
        /* <DEDUP_REMOVED lines=12> */
[----:B------:R-:W-:Y:S02]  /*1630*/  LOP3.LUT R16, R18, R5, RZ, 0x3c, !PT ;  /* 0x0000000512107212 */ /* 0x000fe400078e3cff */
[C---:B------:R-:W-:Y:S02]  /*1640*/  LOP3.LUT R2, R14.reuse, R3, RZ, 0x3c, !PT ;  /* 0x000000030e027212 */ /* 0x040fe400078e3cff */
[----:B------:R-:W-:Y:S02]  /*1650*/  LOP3.LUT R3, R14, R18, RZ, 0x3c, !PT ;  /* 0x000000120e037212 */ /* 0x000fe400078e3cff */
[----:B0-----:R-:W-:Y:S02]  /*1660*/  LEA.HI R12, R18, R17, RZ, 0x1 ;  /* 0x00000011120c7211 */ /* 0x001fe400078f08ff */
[----:B------:R-:W-:Y:S02]  /*1670*/  ISETP.GE.AND P1, PT, R16, RZ, PT ;  /* 0x000000ff1000720c */ /* 0x000fe40003f26270 */
[----:B------:R-:W0:Y:S01]  /*1680*/  I2F.F64.S64 R2, R2 ;  /* 0x0000000200027312 */ /* 0x000e220000301c00 */
[----:B------:R-:W-:-:S04]  /*1690*/  IMAD.MOV R16, RZ, RZ, -R12 ;  /* 0x000000ffff107224 */ /* 0x000fc800078e0a0c */
[----:B------:R-:W-:Y:S01]  /*16a0*/  @!P0 IMAD.MOV.U32 R12, RZ, RZ, R16 ;  /* 0x000000ffff0c8224 */ /* 0x000fe200078e0010 */
[----:B0-----:R-:W-:-:S10]  /*16b0*/  DMUL R14, R2, UR4 ;  /* 0x00000004020e7c28 */ /* 0x001fd40008000000 */
[----:B------:R-:W0:Y:S02]  /*16c0*/  F2F.F32.F64 R14, R14 ;  /* 0x0000000e000e7310 */ /* 0x000e240000301000 */
[----:B0-----:R-:W-:Y:S01]  /*16d0*/  FSEL R16, -R14, R14, !P1 ;  /* 0x0000000e0e107208 */ /* 0x001fe20004800100 */
[----:B------:R-:W-:Y:S06]  /*16e0*/  BRA `(.L_x_10) ;  /* 0x0000000000087947 */ /* 0x000fec0003800000 */
.L_x_11:
[----:B------:R-:W-:Y:S01]  /*16f0*/  FMUL R16, RZ, R5 ;  /* 0x00000005ff107220 */ /* 0x000fe20000400000 */
[----:B------:R-:W-:-:S07]  /*1700*/  IMAD.MOV.U32 R12, RZ, RZ, RZ ;  /* 0x000000ffff0c7224 */ /* 0x000fce00078e00ff */
.L_x_10:
[----:B------:R-:W-:Y:S05]  /*1710*/  BSYNC.RECONVERGENT B1 ;  /* 0x0000000000017941 */ /* 0x000fea0003800200 */
.L_x_9:
[----:B0-----:R-:W-:Y:S01]  /*1720*/  FMUL R2, R16, R16 ;  /* 0x0000001010027220 */ /* 0x001fe20000400000 */
[C---:B------:R-:W-:Y:S01]  /*1730*/  LOP3.LUT R14, R12.reuse, 0x1, RZ, 0xc0, !PT ;  /* 0x000000010c0e7812 */ /* 0x040fe200078ec0ff */
[----:B------:R-:W-:Y:S01]  /*1740*/  VIADD R12, R12, 0x1 ;  /* 0x000000010c0c7836 */ /* 0x000fe20000000000 */
[----:B------:R-:W-:Y:S01]  /*1750*/  BSSY.RECONVERGENT B1, `(.L_x_13) ;  /* 0x0000042000017945 */ /* 0x000fe20003800200 */
[----:B------:R-:W-:Y:S01]  /*1760*/  FFMA R3, R2, R9, -0.0013887860113754868507 ;  /* 0xbab607ed02037423 */ /* 0x000fe20000000009 */
[----:B------:R-:W-:Y:S02]  /*1770*/  ISETP.NE.U32.AND P0, PT, R14, 0x1, PT ;  /* 0x000000010e00780c */ /* 0x000fe40003f05070 */
[----:B------:R-:W-:Y:S02]  /*1780*/  LOP3.LUT P1, RZ, R12, 0x2, RZ, 0xc0, !PT ;  /* 0x000000020cff7812 */ /* 0x000fe4000782c0ff */
[----:B------:R-:W-:Y:S02]  /*1790*/  FSEL R3, R3, -0.00019574658654164522886, P0 ;  /* 0xb94d415303037808 */ /* 0x000fe40000000000 */
[----:B------:R-:W-:-:S02]  /*17a0*/  FSEL R15, R10, 0.041666727513074874878, !P0 ;  /* 0x3d2aaabb0a0f7808 */ /* 0x000fc40004000000 */
[----:B------:R-:W-:Y:S02]  /*17b0*/  FSEL R24, R16, 1, !P0 ;  /* 0x3f80000010187808 */ /* 0x000fe40004000000 */
[----:B------:R-:W-:Y:S01]  /*17c0*/  FSEL R12, -R11, -0.4999999701976776123, !P0 ;  /* 0xbeffffff0b0c7808 */ /* 0x000fe20004000100 */
[C---:B------:R-:W-:Y:S01]  /*17d0*/  FFMA R15, R2.reuse, R3, R15 ;  /* 0x00000003020f7223 */ /* 0x040fe2000000000f */
[----:B------:R-:W-:Y:S01]  /*17e0*/  FSETP.GE.AND P0, PT, |R5|, 105615, PT ;  /* 0x47ce47800500780b */ /* 0x000fe20003f06200 */
[C---:B------:R-:W-:Y:S02]  /*17f0*/  FFMA R3, R2.reuse, R24, RZ ;  /* 0x0000001802037223 */ /* 0x040fe400000000ff */
[----:B------:R-:W-:-:S04]  /*1800*/  FFMA R12, R2, R15, R12 ;  /* 0x0000000f020c7223 */ /* 0x000fc8000000000c */
[----:B------:R-:W-:-:S04]  /*1810*/  FFMA R24, R3, R12, R24 ;  /* 0x0000000c03187223 */ /* 0x000fc80000000018 */
[----:B------:R-:W-:Y:S02]  /*1820*/  @P1 FADD R24, RZ, -R24 ;  /* 0x80000018ff181221 */ /* 0x000fe40000000000 */
[----:B------:R-:W-:Y:S05]  /*1830*/  @!P0 BRA `(.L_x_14) ;  /* 0x0000000000cc8947 */ /* 0x000fea0003800000 */
[----:B------:R-:W-:-:S13]  /*1840*/  FSETP.NEU.AND P0, PT, |R5|, +INF , PT ;  /* 0x7f8000000500780b */ /* 0x000fda0003f0d200 */
[----:B------:R-:W-:Y:S05]  /*1850*/  @!P0 BRA `(.L_x_15) ;  /* 0x0000000000bc8947 */ /* 0x000fea0003800000 */
[----:B------:R-:W0:Y:S01]  /*1860*/  LDC.64 R2, c[0x4][RZ] ;  /* 0x01000000ff027b82 */ /* 0x000e220000000a00 */
[----:B------:R-:W-:Y:S01]  /*1870*/  IMAD.SHL.U32 R12, R5, 0x100, RZ ;  /* 0x00000100050c7824 */ /* 0x000fe200078e00ff */
[----:B------:R-:W-:Y:S01]  /*1880*/  CS2R R16, SRZ ;  /* 0x0000000000107805 */ /* 0x000fe2000001ff00 */
[----:B------:R-:W-:-:S03]  /*1890*/  UMOV UR4, URZ ;  /* 0x000000ff00047c82 */ /* 0x000fc60008000000 */
[----:B------:R-:W-:-:S07]  /*18a0*/  LOP3.LUT R23, R12, 0x80000000, RZ, 0xfc, !PT ;  /* 0x800000000c177812 */ /* 0x000fce00078efcff */
.L_x_16:
        /* <DEDUP_REMOVED lines=25> */
[----:B---3--:R-:W-:-:S04]  /*1a40*/  @P0 SHF.L.W.U32.HI R3, R2, R13, R3 ;  /* 0x0000000d02030219 */ /* 0x008fc80000010e03 */
[C---:B------:R-:W-:Y:S01]  /*1a50*/  SHF.L.W.U32.HI R22, R3.reuse, 0x2, R12 ;  /* 0x0000000203167819 */ /* 0x040fe20000010e0c */
[----:B------:R-:W-:-:S03]  /*1a60*/  IMAD.SHL.U32 R3, R3, 0x4, RZ ;  /* 0x0000000403037824 */ /* 0x000fc600078e00ff */
[----:B------:R-:W-:Y:S02]  /*1a70*/  SHF.R.S32.HI R13, RZ, 0x1f, R22 ;  /* 0x0000001fff0d7819 */ /* 0x000fe40000011416 */
[----:B------:R-:W-:Y:S02]  /*1a80*/  LOP3.LUT R5, R22, R5, RZ, 0x3c, !PT ;  /* 0x0000000516057212 */ /* 0x000fe400078e3cff */
[C---:B------:R-:W-:Y:S02]  /*1a90*/  LOP3.LUT R2, R13.reuse, R3, RZ, 0x3c, !PT ;  /* 0x000000030d027212 */ /* 0x040fe400078e3cff */
[----:B------:R-:W-:Y:S02]  /*1aa0*/  LOP3.LUT R3, R13, R22, RZ, 0x3c, !PT ;  /* 0x000000160d037212 */ /* 0x000fe400078e3cff */
[----:B------:R-:W-:Y:S02]  /*1ab0*/  SHF.R.U32.HI R13, RZ, 0x1e, R12 ;  /* 0x0000001eff0d7819 */ /* 0x000fe4000001160c */
[----:B------:R-:W-:-:S02]  /*1ac0*/  ISETP.GE.AND P0, PT, R5, RZ, PT ;  /* 0x000000ff0500720c */ /* 0x000fc40003f06270 */
[----:B------:R-:W2:Y:S01]  /*1ad0*/  I2F.F64.S64 R2, R2 ;  /* 0x0000000200027312 */ /* 0x000ea20000301c00 */
[----:B------:R-:W-:-:S05]  /*1ae0*/  LEA.HI R22, R22, R13, RZ, 0x1 ;  /* 0x0000000d16167211 */ /* 0x000fca00078f08ff */
[----:B------:R-:W-:-:S04]  /*1af0*/  IMAD.MOV R5, RZ, RZ, -R22 ;  /* 0x000000ffff057224 */ /* 0x000fc800078e0a16 */
[----:B------:R-:W-:Y:S01]  /*1b00*/  @!P1 IMAD.MOV.U32 R22, RZ, RZ, R5 ;  /* 0x000000ffff169224 */ /* 0x000fe200078e0005 */
[----:B--2---:R-:W-:-:S10]  /*1b10*/  DMUL R14, R2, UR4 ;  /* 0x00000004020e7c28 */ /* 0x004fd40008000000 */
[----:B------:R-:W2:Y:S02]  /*1b20*/  F2F.F32.F64 R14, R14 ;  /* 0x0000000e000e7310 */ /* 0x000ea40000301000 */
[----:B--2---:R-:W-:Y:S01]  /*1b30*/  FSEL R13, -R14, R14, !P0 ;  /* 0x0000000e0e0d7208 */ /* 0x004fe20004000100 */
[----:B0-----:R-:W-:Y:S06]  /*1b40*/  BRA `(.L_x_14) ;  /* 0x0000000000087947 */ /* 0x001fec0003800000 */
.L_x_15:
[----:B------:R-:W-:Y:S01]  /*1b50*/  FMUL R13, RZ, R5 ;  /* 0x00000005ff0d7220 */ /* 0x000fe20000400000 */
[----:B------:R-:W-:-:S07]  /*1b60*/  IMAD.MOV.U32 R22, RZ, RZ, RZ ;  /* 0x000000ffff167224 */ /* 0x000fce00078e00ff */
.L_x_14:
[----:B------:R-:W-:Y:S05]  /*1b70*/  BSYNC.RECONVERGENT B1 ;  /* 0x0000000000017941 */ /* 0x000fea0003800200 */
.L_x_13:
[----:B------:R-:W0:Y:S01]  /*1b80*/  LDC.64 R16, c[0x0][0x388] ;  /* 0x0000e200ff107b82 */ /* 0x000e220000000a00 */
[----:B------:R-:W-:Y:S01]  /*1b90*/  IMAD.SHL.U32 R5, R0, 0x8, RZ ;  /* 0x0000000800057824 */ /* 0x000fe200078e00ff */
[----:B------:R-:W-:Y:S01]  /*1ba0*/  SHF.R.S32.HI R15, RZ, 0x1f, R21 ;  /* 0x0000001fff0f7819 */ /* 0x000fe20000011415 */
[----:B------:R-:W-:-:S03]  /*1bb0*/  FMUL R2, R13, R13 ;  /* 0x0000000d0d027220 */ /* 0x000fc60000400000 */
[--C-:B------:R-:W-:Y:S01]  /*1bc0*/  IADD3 R14, P1, P2, R21, R5, -R20.reuse ;  /* 0x00000005150e7210 */ /* 0x100fe20007a3e814 */
[----:B------:R-:W-:Y:S01]  /*1bd0*/  FFMA R3, R2, R9, -0.0013887860113754868507 ;  /* 0xbab607ed02037423 */ /* 0x000fe20000000009 */
[----:B-1----:R-:W1:Y:S01]  /*1be0*/  LDC.64 R18, c[0x0][0x380] ;  /* 0x0000e000ff127b82 */ /* 0x002e620000000a00 */
[----:B------:R-:W-:Y:S02]  /*1bf0*/  SHF.R.S32.HI R20, RZ, 0x1f, R20 ;  /* 0x0000001fff147819 */ /* 0x000fe40000011414 */
[----:B------:R-:W-:Y:S02]  /*1c00*/  SHF.R.S32.HI R12, RZ, 0x1f, R5 ;  /* 0x0000001fff0c7819 */ /* 0x000fe40000011405 */
[----:B------:R-:W-:Y:S02]  /*1c10*/  LOP3.LUT R21, R22, 0x1, RZ, 0xc0, !PT ;  /* 0x0000000116157812 */ /* 0x000fe400078ec0ff */
[----:B------:R-:W-:Y:S02]  /*1c20*/  IADD3.X R15, PT, PT, R15, R12, ~R20, P1, P2 ;  /* 0x0000000c0f0f7210 */ /* 0x000fe40000fe4c14 */
[----:B------:R-:W-:-:S02]  /*1c30*/  IADD3 R26, P1, PT, R7, R14, RZ ;  /* 0x0000000e071a7210 */ /* 0x000fc40007f3e0ff */
[----:B------:R-:W-:-:S03]  /*1c40*/  ISETP.NE.U32.AND P0, PT, R21, 0x1, PT ;  /* 0x000000011500780c */ /* 0x000fc60003f05070 */
[----:B------:R-:W-:Y:S01]  /*1c50*/  IMAD.X R25, RZ, RZ, R15, P1 ;  /* 0x000000ffff197224 */ /* 0x000fe200008e060f */
[----:B------:R-:W-:Y:S01]  /*1c60*/  FSEL R3, R3, -0.00019574658654164522886, !P0 ;  /* 0xb94d415303037808 */ /* 0x000fe20004000000 */
[----:B------:R-:W-:Y:S01]  /*1c70*/  IMAD.SHL.U32 R23, R26, 0x4, RZ ;  /* 0x000000041a177824 */ /* 0x000fe200078e00ff */
[----:B------:R-:W-:Y:S02]  /*1c80*/  FSEL R21, R10, 0.041666727513074874878, P0 ;  /* 0x3d2aaabb0a157808 */ /* 0x000fe40000000000 */
[----:B------:R-:W-:Y:S02]  /*1c90*/  SHF.L.U64.HI R26, R26, 0x2, R25 ;  /* 0x000000021a1a7819 */ /* 0x000fe40000010219 */
[C---:B0-----:R-:W-:Y:S01]  /*1ca0*/  IADD3 R20, P3, PT, R23.reuse, R16, RZ ;  /* 0x0000001017147210 */ /* 0x041fe20007f7e0ff */
[----:B------:R-:W-:Y:S01]  /*1cb0*/  FFMA R3, R2, R3, R21 ;  /* 0x0000000302037223 */ /* 0x000fe20000000015 */
[----:B------:R-:W-:Y:S02]  /*1cc0*/  LOP3.LUT P1, RZ, R22, 0x2, RZ, 0xc0, !PT ;  /* 0x0000000216ff7812 */ /* 0x000fe4000782c0ff */
[----:B-1----:R-:W-:Y:S01]  /*1cd0*/  IADD3 R22, P2, PT, R23, R18, RZ ;  /* 0x0000001217167210 */ /* 0x002fe20007f5e0ff */
[----:B------:R-:W-:Y:S01]  /*1ce0*/  IMAD.X R21, R26, 0x1, R17, P3 ;  /* 0x000000011a157824 */ /* 0x000fe200018e0611 */
[----:B------:R-:W-:-:S03]  /*1cf0*/  FSEL R25, -R11, -0.4999999701976776123, P0 ;  /* 0xbeffffff0b197808 */ /* 0x000fc60000000100 */
[----:B------:R-:W-:Y:S02]  /*1d00*/  IMAD.X R23, R26, 0x1, R19, P2 ;  /* 0x000000011a177824 */ /* 0x000fe400010e0613 */
[----:B------:R-:W-:Y:S02]  /*1d10*/  FFMA R26, R2, R3, R25 ;  /* 0x00000003021a7223 */ /* 0x000fe40000000019 */
[----:B------:R-:W2:Y:S04]  /*1d20*/  LDG.E R3, desc[UR6][R20.64+0x4] ;  /* 0x0000040614037981 */ /* 0x000ea8000c1e1900 */
[----:B------:R-:W3:Y:S01]  /*1d30*/  LDG.E R25, desc[UR6][R22.64+0x4] ;  /* 0x0000040616197981 */ /* 0x000ee2000c1e1900 */
[----:B------:R-:W-:-:S05]  /*1d40*/  FSEL R13, R13, 1, P0 ;  /* 0x3f8000000d0d7808 */ /* 0x000fca0000000000 */
[----:B------:R-:W-:-:S04]  /*1d50*/  FFMA R2, R2, R13, RZ ;  /* 0x0000000d02027223 */ /* 0x000fc800000000ff */
[----:B------:R-:W-:Y:S01]  /*1d60*/  FFMA R2, R2, R26, R13 ;  /* 0x0000001a02027223 */ /* 0x000fe2000000000d */
[C---:B------:R-:W-:Y:S01]  /*1d70*/  IMAD.SHL.U32 R13, R14.reuse, 0x4, RZ ;  /* 0x000000040e0d7824 */ /* 0x040fe200078e00ff */
[----:B------:R-:W-:Y:S02]  /*1d80*/  SHF.L.U64.HI R26, R14, 0x2, R15 ;  /* 0x000000020e1a7819 */ /* 0x000fe4000001020f */
[----:B------:R-:W-:Y:S02]  /*1d90*/  @P1 FADD R2, RZ, -R2 ;  /* 0x80000002ff021221 */ /* 0x000fe40000000000 */
[----:B------:R-:W-:Y:S02]  /*1da0*/  IADD3 R14, P0, PT, R13, R18, RZ ;  /* 0x000000120d0e7210 */ /* 0x000fe40007f1e0ff */
[C---:B--2---:R-:W-:Y:S01]  /*1db0*/  FMUL R15, R2.reuse, R3 ;  /* 0x00000003020f7220 */ /* 0x044fe20000400000 */
[----:B---3--:R-:W-:-:S03]  /*1dc0*/  FMUL R27, R2, R25 ;  /* 0x00000019021b7220 */ /* 0x008fc60000400000 */
[----:B------:R-:W-:Y:S01]  /*1dd0*/  FFMA R25, R24, R25, -R15 ;  /* 0x0000001918197223 */ /* 0x000fe2000000080f */
[----:B------:R-:W-:-:S05]  /*1de0*/  IMAD.X R15, R26, 0x1, R19, P0 ;  /* 0x000000011a0f7824 */ /* 0x000fca00000e0613 */
[----:B------:R-:W2:Y:S01]  /*1df0*/  LDG.E R28, desc[UR6][R14.64+0x4] ;  /* 0x000004060e1c7981 */ /* 0x000ea2000c1e1900 */
[----:B------:R-:W-:Y:S01]  /*1e00*/  IADD3 R2, P0, PT, R13, R16, RZ ;  /* 0x000000100d027210 */ /* 0x000fe20007f1e0ff */
[----:B------:R-:W-:-:S04]  /*1e10*/  FFMA R24, R24, R3, R27 ;  /* 0x0000000318187223 */ /* 0x000fc8000000001b */
[----:B------:R-:W-:Y:S02]  /*1e20*/  IMAD.X R3, R26, 0x1, R17, P0 ;  /* 0x000000011a037824 */ /* 0x000fe400000e0611 */
[----:B--2---:R-:W-:-:S05]  /*1e30*/  FADD R27, -R25, R28 ;  /* 0x0000001c191b7221 */ /* 0x004fca0000000100 */
[----:B------:R0:W-:Y:S04]  /*1e40*/  STG.E desc[UR6][R22.64+0x4], R27 ;  /* 0x0000041b16007986 */ /* 0x0001e8000c101906 */
[----:B------:R-:W2:Y:S02]  /*1e50*/  LDG.E R13, desc[UR6][R2.64+0x4] ;  /* 0x00000406020d7981 */ /* 0x000ea4000c1e1900 */
[----:B--2---:R-:W-:-:S05]  /*1e60*/  FADD R29, -R24, R13 ;  /* 0x0000000d181d7221 */ /* 0x004fca0000000100 */
[----:B------:R1:W-:Y:S04]  /*1e70*/  STG.E desc[UR6][R20.64+0x4], R29 ;  /* 0x0000041d14007986 */ /* 0x0003e8000c101906 */
[----:B------:R-:W2:Y:S01]  /*1e80*/  LDG.E R26, desc[UR6][R14.64+0x4] ;  /* 0x000004060e1a7981 */ /* 0x000ea2000c1e1900 */
[----:B------:R-:W-:-:S04]  /*1e90*/  IABS R13, R8 ;  /* 0x00000008000d7213 */ /* 0x000fc80000000000 */
[----:B------:R-:W3:Y:S08]  /*1ea0*/  I2F.RP R28, R13 ;  /* 0x0000000d001c7306 */ /* 0x000ef00000209400 */
[----:B---3--:R-:W0:Y:S02]  /*1eb0*/  MUFU.RCP R28, R28 ;  /* 0x0000001c001c7308 */ /* 0x008e240000001000 */
[----:B0-----:R-:W-:-:S06]  /*1ec0*/  VIADD R23, R28, 0xffffffe ;  /* 0x0ffffffe1c177836 */ /* 0x001fcc0000000000 */
[----:B------:R-:W1:Y:S01]  /*1ed0*/  F2I.FTZ.U32.TRUNC.NTZ R23, R23 ;  /* 0x0000001700177305 */ /* 0x000e62000021f000 */
[----:B------:R-:W-:Y:S01]  /*1ee0*/  IABS R22, R7 ;  /* 0x0000000700167213 */ /* 0x000fe20000000000 */
[----:B-1----:R-:W-:-:S04]  /*1ef0*/  IMAD.MOV R20, RZ, RZ, -R23 ;  /* 0x000000ffff147224 */ /* 0x002fc800078e0a17 */
[----:B------:R-:W-:Y:S01]  /*1f00*/  IMAD R21, R20, R13, RZ ;  /* 0x0000000d14157224 */ /* 0x000fe200078e02ff */
[----:B------:R-:W-:Y:S01]  /*1f10*/  ISETP.NE.AND P2, PT, R8, RZ, PT ;  /* 0x000000ff0800720c */ /* 0x000fe20003f45270 */
[----:B--2---:R-:W-:-:S05]  /*1f20*/  FADD R26, R25, R26 ;  /* 0x0000001a191a7221 */ /* 0x004fca0000000000 */
[----:B------:R0:W-:Y:S04]  /*1f30*/  STG.E desc[UR6][R14.64+0x4], R26 ;  /* 0x0000041a0e007986 */ /* 0x0001e8000c101906 */
[----:B------:R-:W2:Y:S01]  /*1f40*/  LDG.E R25, desc[UR6][R2.64+0x4] ;  /* 0x0000040602197981 */ /* 0x000ea2000c1e1900 */
[----:B------:R-:W-:Y:S01]  /*1f50*/  BSSY.RECONVERGENT B1, `(.L_x_17) ;  /* 0x000006b000017945 */ /* 0x000fe20003800200 */
[----:B0-----:R-:W-:Y:S01]  /*1f60*/  IMAD.MOV.U32 R15, RZ, RZ, R22 ;  /* 0x000000ffff0f7224 */ /* 0x001fe200078e0016 */
[----:B------:R-:W-:Y:S01]  /*1f70*/  IABS R26, R8 ;  /* 0x00000008001a7213 */ /* 0x000fe20000000000 */
[----:B------:R-:W-:Y:S02]  /*1f80*/  IMAD.MOV.U32 R22, RZ, RZ, RZ ;  /* 0x000000ffff167224 */ /* 0x000fe400078e00ff */
[----:B------:R-:W-:-:S02]  /*1f90*/  VIADD R14, R5, 0x2 ;  /* 0x00000002050e7836 */ /* 0x000fc40000000000 */
[----:B------:R-:W-:Y:S02]  /*1fa0*/  IMAD.HI.U32 R20, R23, R21, R22 ;  /* 0x0000001517147227 */ /* 0x000fe400078e0016 */
[----:B------:R-:W0:Y:S01]  /*1fb0*/  I2F.RP R22, R15 ;  /* 0x0000000f00167306 */ /* 0x000e220000209400 */
[----:B------:R-:W-:Y:S01]  /*1fc0*/  IABS R21, R14 ;  /* 0x0000000e00157213 */ /* 0x000fe20000000000 */
[----:B------:R-:W-:Y:S01]  /*1fd0*/  IMAD.MOV R23, RZ, RZ, -R26 ;  /* 0x000000ffff177224 */ /* 0x000fe200078e0a1a */
[----:B------:R-:W-:-:S03]  /*1fe0*/  ISETP.GE.AND P1, PT, R14, RZ, PT ;  /* 0x000000ff0e00720c */ /* 0x000fc60003f26270 */
[----:B------:R-:W-:-:S04]  /*1ff0*/  IMAD.HI.U32 R20, R20, R21, RZ ;  /* 0x0000001514147227 */ /* 0x000fc800078e00ff */
[----:B------:R-:W-:Y:S01]  /*2000*/  IMAD R20, R20, R23, R21 ;  /* 0x0000001714147224 */ /* 0x000fe200078e0215 */
[----:B0-----:R-:W0:Y:S04]  /*2010*/  MUFU.RCP R22, R22 ;  /* 0x0000001600167308 */ /* 0x001e280000001000 */
[----:B------:R-:W-:-:S13]  /*2020*/  ISETP.GT.U32.AND P0, PT, R13, R20, PT ;  /* 0x000000140d00720c */ /* 0x000fda0003f04070 */
[----:B------:R-:W-:Y:S02]  /*2030*/  @!P0 IMAD.IADD R20, R20, 0x1, -R13 ;  /* 0x0000000114148824 */ /* 0x000fe400078e0a0d */
[----:B0-----:R-:W-:Y:S01]  /*2040*/  VIADD R21, R22, 0xffffffe ;  /* 0x0ffffffe16157836 */ /* 0x001fe20000000000 */
[----:B------:R-:W-:Y:S02]  /*2050*/  IABS R22, R7 ;  /* 0x0000000700167213 */ /* 0x000fe40000000000 */
[----:B------:R-:W-:-:S03]  /*2060*/  ISETP.GT.U32.AND P0, PT, R13, R20, PT ;  /* 0x000000140d00720c */ /* 0x000fc60003f04070 */
[----:B------:R-:W0:Y:S01]  /*2070*/  F2I.FTZ.U32.TRUNC.NTZ R21, R21 ;  /* 0x0000001500157305 */ /* 0x000e22000021f000 */
[----:B------:R-:W-:-:S09]  /*2080*/  IMAD.MOV R22, RZ, RZ, -R22 ;  /* 0x000000ffff167224 */ /* 0x000fd200078e0a16 */
[----:B------:R-:W-:Y:S01]  /*2090*/  @!P0 IADD3 R20, PT, PT, R20, -R13, RZ ;  /* 0x8000000d14148210 */ /* 0x000fe20007ffe0ff */
[----:B0-----:R-:W-:-:S04]  /*20a0*/  IMAD.MOV R23, RZ, RZ, -R21 ;  /* 0x000000ffff177224 */ /* 0x001fc800078e0a15 */
[----:B------:R-:W-:Y:S02]  /*20b0*/  IMAD.MOV.U32 R13, RZ, RZ, R20 ;  /* 0x000000ffff0d7224 */ /* 0x000fe400078e0014 */
[----:B------:R-:W-:Y:S02]  /*20c0*/  IMAD.MOV.U32 R20, RZ, RZ, R23 ;  /* 0x000000ffff147224 */ /* 0x000fe400078e0017 */
[----:B------:R-:W-:Y:S01]  /*20d0*/  @!P1 IMAD.MOV R13, RZ, RZ, -R13 ;  /* 0x000000ffff0d9224 */ /* 0x000fe200078e0a0d */
[----:B------:R-:W-:Y:S01]  /*20e0*/  @!P2 LOP3.LUT R13, RZ, R8, RZ, 0x33, !PT ;  /* 0x00000008ff0da212 */ /* 0x000fe200078e33ff */
[----:B------:R-:W-:Y:S01]  /*20f0*/  IMAD R23, R20, R15, RZ ;  /* 0x0000000f14177224 */ /* 0x000fe200078e02ff */
[----:B------:R-:W-:Y:S01]  /*2100*/  ISETP.NE.AND P2, PT, R7, RZ, PT ;  /* 0x000000ff0700720c */ /* 0x000fe20003f45270 */
[----:B------:R-:W-:-:S04]  /*2110*/  IMAD.MOV.U32 R20, RZ, RZ, RZ ;  /* 0x000000ffff147224 */ /* 0x000fc800078e00ff */
[----:B------:R-:W-:Y:S01]  /*2120*/  IMAD.HI.U32 R20, R21, R23, R20 ;  /* 0x0000001715147227 */ /* 0x000fe200078e0014 */
[----:B------:R-:W-:-:S04]  /*2130*/  IADD3 R23, PT, PT, R14, R14, -R13 ;  /* 0x0000000e0e177210 */ /* 0x000fc80007ffe80d */
[----:B------:R-:W-:Y:S02]  /*2140*/  IABS R21, R23 ;  /* 0x0000001700157213 */ /* 0x000fe40000000000 */
[----:B------:R-:W-:-:S03]  /*2150*/  ISETP.GE.AND P1, PT, R23, RZ, PT ;  /* 0x000000ff1700720c */ /* 0x000fc60003f26270 */
[----:B------:R-:W-:-:S04]  /*2160*/  IMAD.HI.U32 R20, R20, R21, RZ ;  /* 0x0000001514147227 */ /* 0x000fc800078e00ff */
[----:B------:R-:W-:-:S05]  /*2170*/  IMAD R20, R20, R22, R21 ;  /* 0x0000001614147224 */ /* 0x000fca00078e0215 */
[----:B------:R-:W-:-:S13]  /*2180*/  ISETP.GT.U32.AND P0, PT, R15, R20, PT ;  /* 0x000000140f00720c */ /* 0x000fda0003f04070 */
[----:B------:R-:W-:-:S05]  /*2190*/  @!P0 IMAD.IADD R20, R20, 0x1, -R15 ;  /* 0x0000000114148824 */ /* 0x000fca00078e0a0f */
        /* <DEDUP_REMOVED lines=13> */
[----:B------:R-:W-:Y:S01]  /*2270*/  FFMA R22, R22, -5.3903029534742383927e-15, R21 ;  /* 0xa7c234c516167823 */ /* 0x000fe20000000015 */
[----:B--2---:R-:W-:-:S03]  /*2280*/  FADD R25, R24, R25 ;  /* 0x0000001918197221 */ /* 0x004fc60000000000 */
[----:B------:R-:W-:Y:S02]  /*2290*/  IMAD.MOV.U32 R24, RZ, RZ, R22 ;  /* 0x000000ffff187224 */ /* 0x000fe400078e0016 */
[----:B------:R0:W-:Y:S01]  /*22a0*/  STG.E desc[UR6][R2.64+0x4], R25 ;  /* 0x0000041902007986 */ /* 0x0001e2000c101906 */
[----:B------:R-:W-:Y:S05]  /*22b0*/  @!P0 BRA `(.L_x_18) ;  /* 0x0000000000d08947 */ /* 0x000fea0003800000 */
[----:B------:R-:W-:-:S13]  /*22c0*/  FSETP.NEU.AND P0, PT, |R15|, +INF , PT ;  /* 0x7f8000000f00780b */ /* 0x000fda0003f0d200 */
[----:B------:R-:W-:Y:S05]  /*22d0*/  @!P0 BRA `(.L_x_19) ;  /* 0x0000000000c08947 */ /* 0x000fea0003800000 */
[----:B------:R-:W-:Y:S01]  /*22e0*/  IMAD.SHL.U32 R24, R15, 0x100, RZ ;  /* 0x000001000f187824 */ /* 0x000fe200078e00ff */
[----:B------:R-:W-:Y:S01]  /*22f0*/  UMOV UR4, URZ ;  /* 0x000000ff00047c82 */ /* 0x000fe20008000000 */
[----:B0-----:R-:W-:Y:S02]  /*2300*/  IMAD.MOV.U32 R25, RZ, RZ, RZ ;  /* 0x000000ffff197224 */ /* 0x001fe400078e00ff */
[----:B------:R-:W-:Y:S01]  /*2310*/  IMAD.MOV.U32 R26, RZ, RZ, RZ ;  /* 0x000000ffff1a7224 */ /* 0x000fe200078e00ff */
[----:B------:R-:W-:-:S07]  /*2320*/  LOP3.LUT R24, R24, 0x80000000, RZ, 0xfc, !PT ;  /* 0x8000000018187812 */ /* 0x000fce00078efcff */
.L_x_20:
[----:B0-----:R-:W0:Y:S02]  /*2330*/  LDC.64 R2, c[0x4][RZ] ;  /* 0x01000000ff027b82 */ /* 0x001e240000000a00 */
[----:B0-----:R-:W-:-:S05]  /*2340*/  IMAD.WIDE.U32 R20, R26, 0x4, R2 ;  /* 0x000000041a147825 */ /* 0x001fca00078e0002 */
[----:B------:R-:W2:Y:S01]  /*2350*/  LDG.E.CONSTANT R3, desc[UR6][R20.64] ;  /* 0x0000000614037981 */ /* 0x000ea2000c1e9900 */
[C---:B------:R-:W-:Y:S02]  /*2360*/  IMAD R27, R26.reuse, 0x4, R1 ;  /* 0x000000041a1b7824 */ /* 0x040fe400078e0201 */
        /* <DEDUP_REMOVED lines=9> */
[C---:B0-----:R-:W-:Y:S02]  /*2400*/  LOP3.LUT R2, R20.reuse, 0xe0, RZ, 0xc0, !PT ;  /* 0x000000e014027812 */ /* 0x041fe400078ec0ff */
        /* <DEDUP_REMOVED lines=15> */
[----:B-1----:R-:W-:Y:S02]  /*2500*/  SHF.R.U32.HI R25, RZ, 0x1e, R24 ;  /* 0x0000001eff197819 */ /* 0x002fe40000011618 */
[----:B------:R-:W-:-:S02]  /*2510*/  SHF.R.S32.HI R20, RZ, 0x1f, R26 ;  /* 0x0000001fff147819 */ /* 0x000fc4000001141a */
[----:B------:R-:W-:Y:S02]  /*2520*/  LOP3.LUT R24, R26, R15, RZ, 0x3c, !PT ;  /* 0x0000000f1a187212 */ /* 0x000fe400078e3cff */
[C---:B------:R-:W-:Y:S02]  /*2530*/  LOP3.LUT R2, R20.reuse, R3, RZ, 0x3c, !PT ;  /* 0x0000000314027212 */ /* 0x040fe400078e3cff */
[----:B------:R-:W-:Y:S02]  /*2540*/  LOP3.LUT R3, R20, R26, RZ, 0x3c, !PT ;  /* 0x0000001a14037212 */ /* 0x000fe400078e3cff */
[----:B------:R-:W-:Y:S02]  /*2550*/  LEA.HI R26, R26, R25, RZ, 0x1 ;  /* 0x000000191a1a7211 */ /* 0x000fe400078f08ff */
        /* <DEDUP_REMOVED lines=8> */
.L_x_19:
[----:B------:R-:W-:Y:S01]  /*25e0*/  FMUL R24, RZ, R15 ;  /* 0x0000000fff187220 */ /* 0x000fe20000400000 */
[----:B------:R-:W-:-:S07]  /*25f0*/  IMAD.MOV.U32 R26, RZ, RZ, RZ ;  /* 0x000000ffff1a7224 */ /* 0x000fce00078e00ff */
.L_x_18:
[----:B------:R-:W-:Y:S05]  /*2600*/  BSYNC.RECONVERGENT B1 ;  /* 0x0000000000017941 */ /* 0x000fea0003800200 */
.L_x_17:
[----:B------:R-:W-:Y:S01]  /*2610*/  LOP3.LUT R20, R26, 0x1, RZ, 0xc0, !PT ;  /* 0x000000011a147812 */ /* 0x000fe200078ec0ff */
[----:B0-----:R-:W-:Y:S01]  /*2620*/  FMUL R2, R24, R24 ;  /* 0x0000001818027220 */ /* 0x001fe20000400000 */
[----:B------:R-:W-:Y:S02]  /*2630*/  BSSY.RECONVERGENT B1, `(.L_x_21) ;  /* 0x0000043000017945 */ /* 0x000fe40003800200 */
[----:B------:R-:W-:Y:S01]  /*2640*/  ISETP.NE.U32.AND P0, PT, R20, 0x1, PT ;  /* 0x000000011400780c */ /* 0x000fe20003f05070 */
[----:B------:R-:W-:Y:S02]  /*2650*/  VIADD R20, R26, 0x1 ;  /* 0x000000011a147836 */ /* 0x000fe40000000000 */
[----:B------:R-:W-:Y:S01]  /*2660*/  FFMA R3, R2, R9, -0.0013887860113754868507 ;  /* 0xbab607ed02037423 */ /* 0x000fe20000000009 */
[----:B------:R-:W-:Y:S02]  /*2670*/  FSEL R21, R10, 0.041666727513074874878, !P0 ;  /* 0x3d2aaabb0a157808 */ /* 0x000fe40004000000 */
[----:B------:R-:W-:-:S02]  /*2680*/  LOP3.LUT P1, RZ, R20, 0x2, RZ, 0xc0, !PT ;  /* 0x0000000214ff7812 */ /* 0x000fc4000782c0ff */
[----:B------:R-:W-:Y:S02]  /*2690*/  FSEL R3, R3, -0.00019574658654164522886, P0 ;  /* 0xb94d415303037808 */ /* 0x000fe40000000000 */
        /* <DEDUP_REMOVED lines=11> */
[----:B------:R-:W-:Y:S01]  /*2750*/  IMAD.SHL.U32 R21, R15, 0x100, RZ ;  /* 0x000001000f157824 */ /* 0x000fe200078e00ff */
[----:B------:R-:W-:Y:S01]  /*2760*/  CS2R R24, SRZ ;  /* 0x0000000000187805 */ /* 0x000fe2000001ff00 */
[----:B------:R-:W-:-:S03]  /*2770*/  UMOV UR4, URZ ;  /* 0x000000ff00047c82 */ /* 0x000fc60008000000 */
[----:B------:R-:W-:-:S07]  /*2780*/  LOP3.LUT R21, R21, 0x80000000, RZ, 0xfc, !PT ;  /* 0x8000000015157812 */ /* 0x000fce00078efcff */
.L_x_24:
        /* <DEDUP_REMOVED lines=27> */
[C-C-:B------:R-:W-:Y:S01]  /*2940*/  SHF.L.W.U32.HI R22, R2.reuse, 0x2, R21.reuse ;  /* 0x0000000202167819 */ /* 0x140fe20000010e15 */
[----:B------:R-:W-:Y:S01]  /*2950*/  IMAD.SHL.U32 R2, R2, 0x4, RZ ;  /* 0x0000000402027824 */ /* 0x000fe200078e00ff */
[----:B------:R-:W-:Y:S02]  /*2960*/  SHF.R.U32.HI R21, RZ, 0x1e, R21 ;  /* 0x0000001eff157819 */ /* 0x000fe40000011615 */
[----:B------:R-:W-:Y:S02]  /*2970*/  SHF.R.S32.HI R3, RZ, 0x1f, R22 ;  /* 0x0000001fff037819 */ /* 0x000fe40000011416 */
[----:B------:R-:W-:Y:S02]  /*2980*/  LOP3.LUT R15, R22, R15, RZ, 0x3c, !PT ;  /* 0x0000000f160f7212 */ /* 0x000fe400078e3cff */
[C---:B------:R-:W-:Y:S02]  /*2990*/  LOP3.LUT R2, R3.reuse, R2, RZ, 0x3c, !PT ;  /* 0x0000000203027212 */ /* 0x040fe400078e3cff */
[----:B------:R-:W-:-:S02]  /*29a0*/  LOP3.LUT R3, R3, R22, RZ, 0x3c, !PT ;  /* 0x0000001603037212 */ /* 0x000fc400078e3cff */
[----:B------:R-:W-:Y:S02]  /*29b0*/  LEA.HI R23, R22, R21, RZ, 0x1 ;  /* 0x0000001516177211 */ /* 0x000fe400078f08ff */
[----:B------:R-:W-:Y:S02]  /*29c0*/  ISETP.GE.AND P0, PT, R15, RZ, PT ;  /* 0x000000ff0f00720c */ /* 0x000fe40003f06270 */
[----:B------:R-:W1:Y:S01]  /*29d0*/  I2F.F64.S64 R2, R2 ;  /* 0x0000000200027312 */ /* 0x000e620000301c00 */
[----:B------:R-:W-:-:S04]  /*29e0*/  IMAD.MOV R15, RZ, RZ, -R23 ;  /* 0x000000ffff0f7224 */ /* 0x000fc800078e0a17 */
[----:B------:R-:W-:Y:S01]  /*29f0*/  @!P1 IMAD.MOV.U32 R23, RZ, RZ, R15 ;  /* 0x000000ffff179224 */ /* 0x000fe200078e000f */
[----:B-1----:R-:W-:-:S10]  /*2a00*/  DMUL R24, R2, UR4 ;  /* 0x0000000402187c28 */ /* 0x002fd40008000000 */
[----:B------:R-:W1:Y:S02]  /*2a10*/  F2F.F32.F64 R24, R24 ;  /* 0x0000001800187310 */ /* 0x000e640000301000 */
[----:B-1----:R-:W-:Y:S01]  /*2a20*/  FSEL R22, -R24, R24, !P0 ;  /* 0x0000001818167208 */ /* 0x002fe20004000100 */
[----:B------:R-:W-:Y:S06]  /*2a30*/  BRA `(.L_x_22) ;  /* 0x0000000000087947 */ /* 0x000fec0003800000 */
.L_x_23:
[----:B------:R-:W-:Y:S01]  /*2a40*/  FMUL R22, RZ, R15 ;  /* 0x0000000fff167220 */ /* 0x000fe20000400000 */
[----:B------:R-:W-:-:S07]  /*2a50*/  IMAD.MOV.U32 R23, RZ, RZ, RZ ;  /* 0x000000ffff177224 */ /* 0x000fce00078e00ff */
.L_x_22:
[----:B------:R-:W-:Y:S05]  /*2a60*/  BSYNC.RECONVERGENT B1 ;  /* 0x0000000000017941 */ /* 0x000fea0003800200 */
.L_x_21:
[--C-:B0-----:R-:W-:Y:S01]  /*2a70*/  IADD3 R26, P1, P2, R14, R5, -R13.reuse ;  /* 0x000000050e1a7210 */ /* 0x101fe20007a3e80d */
[----:B------:R-:W-:Y:S01]  /*2a80*/  FMUL R2, R22, R22 ;  /* 0x0000001616027220 */ /* 0x000fe20000400000 */
[----:B------:R-:W-:Y:S02]  /*2a90*/  SHF.R.S32.HI R15, RZ, 0x1f, R14 ;  /* 0x0000001fff0f7819 */ /* 0x000fe4000001140e */
[----:B------:R-:W-:Y:S01]  /*2aa0*/  SHF.R.S32.HI R13, RZ, 0x1f, R13 ;  /* 0x0000001fff0d7819 */ /* 0x000fe2000001140d */
[----:B------:R-:W-:Y:S01]  /*2ab0*/  FFMA R3, R2, R9, -0.0013887860113754868507 ;  /* 0xbab607ed02037423 */ /* 0x000fe20000000009 */
        /* <DEDUP_REMOVED lines=9> */
[C---:B------:R-:W-:Y:S01]  /*2b50*/  IADD3 R14, P3, PT, R25.reuse, R16, RZ ;  /* 0x00000010190e7210 */ /* 0x040fe20007f7e0ff */
[----:B------:R-:W-:Y:S01]  /*2b60*/  FFMA R3, R2, R3, R15 ;  /* 0x0000000302037223 */ /* 0x000fe2000000000f */
[----:B------:R-:W-:Y:S02]  /*2b70*/  IADD3 R24, P2, PT, R25, R18, RZ ;  /* 0x0000001219187210 */ /* 0x000fe40007f5e0ff */
[----:B------:R-:W-:Y:S01]  /*2b80*/  FSEL R21, -R11, -0.4999999701976776123, P0 ;  /* 0xbeffffff0b157808 */ /* 0x000fe20000000100 */
[C---:B------:R-:W-:Y:S01]  /*2b90*/  IMAD.X R15, R28.reuse, 0x1, R17, P3 ;  /* 0x000000011c0f7824 */ /* 0x040fe200018e0611 */
[----:B------:R-:W-:Y:S01]  /*2ba0*/  LOP3.LUT P1, RZ, R23, 0x2, RZ, 0xc0, !PT ;  /* 0x0000000217ff7812 */ /* 0x000fe2000782c0ff */
[----:B------:R-:W-:-:S02]  /*2bb0*/  IMAD.X R25, R28, 0x1, R19, P2 ;  /* 0x000000011c197824 */ /* 0x000fc400010e0613 */
[----:B------:R-:W-:Y:S02]  /*2bc0*/  FFMA R27, R2, R3, R21 ;  /* 0x00000003021b7223 */ /* 0x000fe40000000015 */
[----:B------:R-:W2:Y:S04]  /*2bd0*/  LDG.E R3, desc[UR6][R14.64+0x8] ;  /* 0x000008060e037981 */ /* 0x000ea8000c1e1900 */
[----:B------:R-:W3:Y:S01]  /*2be0*/  LDG.E R21, desc[UR6][R24.64+0x8] ;  /* 0x0000080618157981 */ /* 0x000ee2000c1e1900 */
[----:B------:R-:W-:Y:S02]  /*2bf0*/  FSEL R23, R22, 1, P0 ;  /* 0x3f80000016177808 */ /* 0x000fe40000000000 */
[C---:B------:R-:W-:Y:S01]  /*2c00*/  SHF.L.U64.HI R28, R26.reuse, 0x2, R13 ;  /* 0x000000021a1c7819 */ /* 0x040fe2000001020d */
[----:B------:R-:W-:-:S02]  /*2c10*/  IMAD.SHL.U32 R13, R26, 0x4, RZ ;  /* 0x000000041a0d7824 */ /* 0x000fc400078e00ff */
[----:B------:R-:W-:-:S03]  /*2c20*/  FFMA R2, R2, R23, RZ ;  /* 0x0000001702027223 */ /* 0x000fc600000000ff */
[----:B------:R-:W-:Y:S01]  /*2c30*/  IADD3 R22, P0, PT, R13, R18, RZ ;  /* 0x000000120d167210 */ /* 0x000fe20007f1e0ff */
[----:B------:R-:W-:-:S04]  /*2c40*/  FFMA R2, R2, R27, R23 ;  /* 0x0000001b02027223 */ /* 0x000fc80000000017 */
[----:B------:R-:W-:-:S04]  /*2c50*/  @P1 FADD R2, RZ, -R2 ;  /* 0x80000002ff021221 */ /* 0x000fc80000000000 */
        /* <DEDUP_REMOVED lines=9> */
[----:B------:R-:W-:Y:S04]  /*2cf0*/  STG.E desc[UR6][R24.64+0x8], R29 ;  /* 0x0000081d18007986 */ /* 0x000fe8000c101906 */
[----:B------:R-:W2:Y:S02]  /*2d00*/  LDG.E R13, desc[UR6][R2.64+0x8] ;  /* 0x00000806020d7981 */ /* 0x000ea4000c1e1900 */
[----:B--2---:R-:W-:-:S05]  /*2d10*/  FADD R28, -R26, R13 ;  /* 0x0000000d1a1c7221 */ /* 0x004fca0000000100 */
[----:B------:R0:W-:Y:S04]  /*2d20*/  STG.E desc[UR6][R14.64+0x8], R28 ;  /* 0x0000081c0e007986 */ /* 0x0001e8000c101906 */
[----:B------:R-:W2:Y:S01]  /*2d30*/  LDG.E R20, desc[UR6][R22.64+0x8] ;  /* 0x0000080616147981 */ /* 0x000ea2000c1e1900 */
[----:B------:R-:W-:Y:S02]  /*2d40*/  IABS R13, R8 ;  /* 0x00000008000d7213 */ /* 0x000fe40000000000 */
[----:B0-----:R-:W-:Y:S02]  /*2d50*/  IABS R15, R7 ;  /* 0x00000007000f7213 */ /* 0x001fe40000000000 */
[----:B------:R-:W-:Y:S01]  /*2d60*/  ISETP.NE.AND P2, PT, R8, RZ, PT ;  /* 0x000000ff0800720c */ /* 0x000fe20003f45270 */
[----:B--2---:R-:W-:-:S05]  /*2d70*/  FADD R21, R21, R20 ;  /* 0x0000001415157221 */ /* 0x004fca0000000000 */
[----:B------:R0:W-:Y:S04]  /*2d80*/  STG.E desc[UR6][R22.64+0x8], R21 ;  /* 0x0000081516007986 */ /* 0x0001e8000c101906 */
[----:B------:R-:W2:Y:S01]  /*2d90*/  LDG.E R27, desc[UR6][R2.64+0x8] ;  /* 0x00000806021b7981 */ /* 0x000ea2000c1e1900 */
[----:B------:R-:W1:Y:S01]  /*2da0*/  I2F.RP R20, R13 ;  /* 0x0000000d00147306 */ /* 0x000e620000209400 */
[----:B------:R-:W-:Y:S07]  /*2db0*/  BSSY.RECONVERGENT B1, `(.L_x_25) ;  /* 0x000006f000017945 */ /* 0x000fee0003800200 */
[----:B0-----:R-:W0:Y:S08]  /*2dc0*/  I2F.RP R22, R15 ;  /* 0x0000000f00167306 */ /* 0x001e300000209400 */
[----:B-1----:R-:W1:Y:S08]  /*2dd0*/  MUFU.RCP R20, R20 ;  /* 0x0000001400147308 */ /* 0x002e700000001000 */
[----:B0-----:R-:W-:Y:S01]  /*2de0*/  MUFU.RCP R22, R22 ;  /* 0x0000001600167308 */ /* 0x001fe20000001000 */
[----:B-1----:R-:W-:-:S02]  /*2df0*/  VIADD R24, R20, 0xffffffe ;  /* 0x0ffffffe14187836 */ /* 0x002fc40000000000 */
[----:B------:R-:W-:-:S05]  /*2e00*/  IMAD.MOV.U32 R20, RZ, RZ, RZ ;  /* 0x000000ffff147224 */ /* 0x000fca00078e00ff */
[----:B------:R-:W0:Y:S02]  /*2e10*/  F2I.FTZ.U32.TRUNC.NTZ R21, R24 ;  /* 0x0000001800157305 */ /* 0x000e24000021f000 */
[----:B0-----:R-:W-:-:S04]  /*2e20*/  IMAD.MOV R14, RZ, RZ, -R21 ;  /* 0x000000ffff0e7224 */ /* 0x001fc800078e0a15 */
[----:B------:R-:W-:Y:S02]  /*2e30*/  IMAD R23, R14, R13, RZ ;  /* 0x0000000d0e177224 */ /* 0x000fe400078e02ff */
[----:B------:R-:W-:Y:S02]  /*2e40*/  VIADD R14, R5, 0x3 ;  /* 0x00000003050e7836 */ /* 0x000fe40000000000 */
[----:B------:R-:W-:Y:S01]  /*2e50*/  IMAD.HI.U32 R28, R21, R23, R20 ;  /* 0x00000017151c7227 */ /* 0x000fe200078e0014 */
[----:B------:R-:W-:Y:S02]  /*2e60*/  IABS R20, R8 ;  /* 0x0000000800147213 */ /* 0x000fe40000000000 */
[----:B------:R-:W-:Y:S02]  /*2e70*/  IABS R21, R14 ;  /* 0x0000000e00157213 */ /* 0x000fe40000000000 */
[----:B------:R-:W-:Y:S01]  /*2e80*/  ISETP.GE.AND P1, PT, R14, RZ, PT ;  /* 0x000000ff0e00720c */ /* 0x000fe20003f26270 */
[----:B------:R-:W-:-:S02]  /*2e90*/  IMAD.MOV R23, RZ, RZ, -R20 ;  /* 0x000000ffff177224 */ /* 0x000fc400078e0a14 */
[----:B------:R-:W-:-:S04]  /*2ea0*/  IMAD.HI.U32 R20, R28, R21, RZ ;  /* 0x000000151c147227 */ /* 0x000fc800078e00ff */
[----:B------:R-:W-:Y:S02]  /*2eb0*/  IMAD R20, R20, R23, R21 ;  /* 0x0000001714147224 */ /* 0x000fe400078e0215 */
[----:B------:R-:W-:Y:S01]  /*2ec0*/  VIADD R21, R22, 0xffffffe ;  /* 0x0ffffffe16157836 */ /* 0x000fe20000000000 */
[----:B------:R-:W-:Y:S02]  /*2ed0*/  IABS R22, R7 ;  /* 0x0000000700167213 */ /* 0x000fe40000000000 */
[----:B------:R-:W-:-:S03]  /*2ee0*/  ISETP.GT.U32.AND P0, PT, R13, R20, PT ;  /* 0x000000140d00720c */ /* 0x000fc60003f04070 */
[----:B------:R-:W0:Y:S01]  /*2ef0*/  F2I.FTZ.U32.TRUNC.NTZ R21, R21 ;  /* 0x0000001500157305 */ /* 0x000e22000021f000 */
[----:B------:R-:W-:-:S09]  /*2f00*/  IMAD.MOV R22, RZ, RZ, -R22 ;  /* 0x000000ffff167224 */ /* 0x000fd200078e0a16 */
[----:B------:R-:W-:-:S05]  /*2f10*/  @!P0 IMAD.IADD R20, R20, 0x1, -R13 ;  /* 0x0000000114148824 */ /* 0x000fca00078e0a0d */
[----:B------:R-:W-:Y:S01]  /*2f20*/  ISETP.GT.U32.AND P0, PT, R13, R20, PT ;  /* 0x000000140d00720c */ /* 0x000fe20003f04070 */
[----:B0-----:R-:W-:-:S12]  /*2f30*/  IMAD.MOV R23, RZ, RZ, -R21 ;  /* 0x000000ffff177224 */ /* 0x001fd800078e0a15 */
[----:B------:R-:W-:-:S04]  /*2f40*/  @!P0 IMAD.IADD R20, R20, 0x1, -R13 ;  /* 0x0000000114148824 */ /* 0x000fc800078e0a0d */
[----:B------:R-:W-:Y:S02]  /*2f50*/  IMAD.MOV.U32 R13, RZ, RZ, R20 ;  /* 0x000000ffff0d7224 */ /* 0x000fe400078e0014 */
[----:B------:R-:W-:-:S03]  /*2f60*/  IMAD.MOV.U32 R20, RZ, RZ, R23 ;  /* 0x000000ffff147224 */ /* 0x000fc600078e0017 */
[----:B------:R-:W-:Y:S01]  /*2f70*/  @!P1 IADD3 R13, PT, PT, -R13, RZ, RZ ;  /* 0x000000ff0d0d9210 */ /* 0x000fe20007ffe1ff */
[----:B------:R-:W-:Y:S01]  /*2f80*/  IMAD R23, R20, R15, RZ ;  /* 0x0000000f14177224 */ /* 0x000fe200078e02ff */
[----:B------:R-:W-:Y:S01]  /*2f90*/  @!P2 LOP3.LUT R13, RZ, R8, RZ, 0x33, !PT ;  /* 0x00000008ff0da212 */ /* 0x000fe200078e33ff */
[----:B------:R-:W-:Y:S01]  /*2fa0*/  IMAD.MOV.U32 R20, RZ, RZ, RZ ;  /* 0x000000ffff147224 */ /* 0x000fe200078e00ff */
[----:B------:R-:W-:-:S03]  /*2fb0*/  ISETP.NE.AND P2, PT, R7, RZ, PT ;  /* 0x000000ff0700720c */ /* 0x000fc60003f45270 */
        /* <DEDUP_REMOVED lines=22> */
[----:B------:R-:W-:Y:S02]  /*3120*/  IMAD.MOV.U32 R25, RZ, RZ, R22 ;  /* 0x000000ffff197224 */ /* 0x000fe400078e0016 */
[----:B--2---:R-:W-:-:S05]  /*3130*/  FADD R27, R26, R27 ;  /* 0x0000001b1a1b7221 */ /* 0x004fca0000000000 */
[----:B------:R0:W-:Y:S01]  /*3140*/  STG.E desc[UR6][R2.64+0x8], R27 ;  /* 0x0000081b02007986 */ /* 0x0001e2000c101906 */
[----:B------:R-:W-:Y:S05]  /*3150*/  @!P0 BRA `(.L_x_26) ;  /* 0x0000000000d08947 */ /* 0x000fea0003800000 */
[----:B------:R-:W-:-:S13]  /*3160*/  FSETP.NEU.AND P0, PT, |R15|, +INF , PT ;  /* 0x7f8000000f00780b */ /* 0x000fda0003f0d200 */
[----:B------:R-:W-:Y:S05]  /*3170*/  @!P0 BRA `(.L_x_27) ;  /* 0x0000000000c08947 */ /* 0x000fea0003800000 */
[----:B------:R-:W-:Y:S01]  /*3180*/  IMAD.SHL.U32 R24, R15, 0x100, RZ ;  /* 0x000001000f187824 */ /* 0x000fe200078e00ff */
[----:B------:R-:W-:Y:S01]  /*3190*/  UMOV UR4, URZ ;  /* 0x000000ff00047c82 */ /* 0x000fe20008000000 */
[----:B------:R-:W-:Y:S02]  /*31a0*/  IMAD.MOV.U32 R25, RZ, RZ, RZ ;  /* 0x000000ffff197224 */ /* 0x000fe400078e00ff */
[----:B------:R-:W-:Y:S01]  /*31b0*/  IMAD.MOV.U32 R26, RZ, RZ, RZ ;  /* 0x000000ffff1a7224 */ /* 0x000fe200078e00ff */
[----:B------:R-:W-:-:S07]  /*31c0*/  LOP3.LUT R24, R24, 0x80000000, RZ, 0xfc, !PT ;  /* 0x8000000018187812 */ /* 0x000fce00078efcff */
.L_x_28:
[----:B01----:R-:W0:Y:S02]  /*31d0*/  LDC.64 R2, c[0x4][RZ] ;  /* 0x01000000ff027b82 */ /* 0x003e240000000a00 */
        /* <DEDUP_REMOVED lines=12> */
[C---:B-1----:R-:W-:Y:S02]  /*32a0*/  LOP3.LUT R2, R20.reuse, 0xe0, RZ, 0xc0, !PT ;  /* 0x000000e014027812 */ /* 0x042fe400078ec0ff */
        /* <DEDUP_REMOVED lines=15> */
[----:B0-----:R-:W-:Y:S02]  /*33a0*/  SHF.R.U32.HI R25, RZ, 0x1e, R24 ;  /* 0x0000001eff197819 */ /* 0x001fe40000011618 */
[----:B------:R-:W-:-:S02]  /*33b0*/  SHF.R.S32.HI R20, RZ, 0x1f, R26 ;  /* 0x0000001fff147819 */ /* 0x000fc4000001141a */
[----:B------:R-:W-:Y:S02]  /*33c0*/  LEA.HI R24, R26, R25, RZ, 0x1 ;  /* 0x000000191a187211 */ /* 0x000fe400078f08ff */
[C---:B------:R-:W-:Y:S02]  /*33d0*/  LOP3.LUT R2, R20.reuse, R3, RZ, 0x3c, !PT ;  /* 0x0000000314027212 */ /* 0x040fe400078e3cff */
[----:B------:R-:W-:Y:S01]  /*33e0*/  LOP3.LUT R3, R20, R26, RZ, 0x3c, !PT ;  /* 0x0000001a14037212 */ /* 0x000fe200078e3cff */
[----:B------:R-:W-:Y:S01]  /*33f0*/  IMAD.MOV R25, RZ, RZ, -R24 ;  /* 0x000000ffff197224 */ /* 0x000fe200078e0a18 */
[----:B------:R-:W-:-:S03]  /*3400*/  LOP3.LUT R27, R26, R15, RZ, 0x3c, !PT ;  /* 0x0000000f1a1b7212 */ /* 0x000fc600078e3cff */
[----:B------:R-:W-:Y:S01]  /*3410*/  @!P0 IMAD.MOV.U32 R24, RZ, RZ, R25 ;  /* 0x000000ffff188224 */ /* 0x000fe200078e0019 */
[----:B------:R-:W0:Y:S01]  /*3420*/  I2F.F64.S64 R2, R2 ;  /* 0x0000000200027312 */ /* 0x000e220000301c00 */
[----:B------:R-:W-:Y:S01]  /*3430*/  ISETP.GE.AND P1, PT, R27, RZ, PT ;  /* 0x000000ff1b00720c */ /* 0x000fe20003f26270 */
[----:B0-----:R-:W-:-:S10]  /*3440*/  DMUL R20, R2, UR4 ;  /* 0x0000000402147c28 */ /* 0x001fd40008000000 */
[----:B------:R-:W0:Y:S02]  /*3450*/  F2F.F32.F64 R20, R20 ;  /* 0x0000001400147310 */ /* 0x000e240000301000 */
[----:B0-----:R-:W-:Y:S01]  /*3460*/  FSEL R25, -R20, R20, !P1 ;  /* 0x0000001414197208 */ /* 0x001fe20004800100 */
[----:B------:R-:W-:Y:S06]  /*3470*/  BRA `(.L_x_26) ;  /* 0x0000000000087947 */ /* 0x000fec0003800000 */
.L_x_27:
[----:B------:R-:W-:Y:S01]  /*3480*/  FMUL R25, RZ, R15 ;  /* 0x0000000fff197220 */ /* 0x000fe20000400000 */
[----:B------:R-:W-:-:S07]  /*3490*/  IMAD.MOV.U32 R24, RZ, RZ, RZ ;  /* 0x000000ffff187224 */ /* 0x000fce00078e00ff */
.L_x_26:
[----:B------:R-:W-:Y:S05]  /*34a0*/  BSYNC.RECONVERGENT B1 ;  /* 0x0000000000017941 */ /* 0x000fea0003800200 */
.L_x_25:
[----:B------:R-:W-:Y:S01]  /*34b0*/  LOP3.LUT R20, R24, 0x1, RZ, 0xc0, !PT ;  /* 0x0000000118147812 */ /* 0x000fe200078ec0ff */
[----:B0-----:R-:W-:Y:S01]  /*34c0*/  FMUL R2, R25, R25 ;  /* 0x0000001919027220 */ /* 0x001fe20000400000 */
[----:B------:R-:W-:Y:S02]  /*34d0*/  BSSY.RECONVERGENT B1, `(.L_x_29) ;  /* 0x0000043000017945 */ /* 0x000fe40003800200 */
[----:B------:R-:W-:Y:S01]  /*34e0*/  ISETP.NE.U32.AND P0, PT, R20, 0x1, PT ;  /* 0x000000011400780c */ /* 0x000fe20003f05070 */
[----:B------:R-:W-:Y:S01]  /*34f0*/  FFMA R3, R2, R9, -0.0013887860113754868507 ;  /* 0xbab607ed02037423 */ /* 0x000fe20000000009 */
[----:B------:R-:W-:Y:S02]  /*3500*/  VIADD R20, R24, 0x1 ;  /* 0x0000000118147836 */ /* 0x000fe40000000000 */
[----:B------:R-:W-:Y:S02]  /*3510*/  FSEL R21, R10, 0.041666727513074874878, !P0 ;  /* 0x3d2aaabb0a157808 */ /* 0x000fe40004000000 */
[----:B------:R-:W-:-:S02]  /*3520*/  FSEL R3, R3, -0.00019574658654164522886, P0 ;  /* 0xb94d415303037808 */ /* 0x000fc40000000000 */
[----:B------:R-:W-:Y:S02]  /*3530*/  LOP3.LUT P1, RZ, R20, 0x2, RZ, 0xc0, !PT ;  /* 0x0000000214ff7812 */ /* 0x000fe4000782c0ff */
[----:B------:R-:W-:Y:S01]  /*3540*/  FSEL R20, R25, 1, !P0 ;  /* 0x3f80000019147808 */ /* 0x000fe20004000000 */
[C---:B------:R-:W-:Y:S01]  /*3550*/  FFMA R21, R2.reuse, R3, R21 ;  /* 0x0000000302157223 */ /* 0x040fe20000000015 */
[----:B------:R-:W-:Y:S02]  /*3560*/  FSEL R24, -R11, -0.4999999701976776123, !P0 ;  /* 0xbeffffff0b187808 */ /* 0x000fe40004000100 */
        /* <DEDUP_REMOVED lines=12> */
.L_x_32:
        /* <DEDUP_REMOVED lines=43> */
.L_x_31:
[----:B------:R-:W-:Y:S01]  /*38e0*/  FMUL R22, RZ, R15 ;  /* 0x0000000fff167220 */ /* 0x000fe20000400000 */
[----:B------:R-:W-:-:S07]  /*38f0*/  IMAD.MOV.U32 R23, RZ, RZ, RZ ;  /* 0x000000ffff177224 */ /* 0x000fce00078e00ff */
.L_x_30:
[----:B------:R-:W-:Y:S05]  /*3900*/  BSYNC.RECONVERGENT B1 ;  /* 0x0000000000017941 */ /* 0x000fea0003800200 */
.L_x_29:
        /* <DEDUP_REMOVED lines=94> */
[----:B------:R-:W-:-:S05]  /*3ef0*/  @!P0 IADD3 R20, PT, PT, R20, -R15, RZ ;  /* 0x8000000f14148210 */ /* 0x000fca0007ffe0ff */
        /* <DEDUP_REMOVED lines=23> */
.L_x_36:
        /* <DEDUP_REMOVED lines=43> */
.L_x_35:
[----:B------:R-:W-:Y:S01]  /*4320*/  FMUL R25, RZ, R15 ;  /* 0x0000000fff197220 */ /* 0x000fe20000400000 */
[----:B------:R-:W-:-:S07]  /*4330*/  IMAD.MOV.U32 R24, RZ, RZ, RZ ;  /* 0x000000ffff187224 */ /* 0x000fce00078e00ff */
.L_x_34:
[----:B------:R-:W-:Y:S05]  /*4340*/  BSYNC.RECONVERGENT B1 ;  /* 0x0000000000017941 */ /* 0x000fea0003800200 */
.L_x_33:
        /* <DEDUP_REMOVED lines=24> */
.L_x_40:
        /* <DEDUP_REMOVED lines=43> */
.L_x_39:
[----:B------:R-:W-:Y:S01]  /*4780*/  FMUL R22, RZ, R15 ;  /* 0x0000000fff167220 */ /* 0x000fe20000400000 */
[----:B------:R-:W-:-:S07]  /*4790*/  IMAD.MOV.U32 R23, RZ, RZ, RZ ;  /* 0x000000ffff177224 */ /* 0x000fce00078e00ff */
.L_x_38:
[----:B------:R-:W-:Y:S05]  /*47a0*/  BSYNC.RECONVERGENT B1 ;  /* 0x0000000000017941 */ /* 0x000fea0003800200 */
.L_x_37:
        /* <DEDUP_REMOVED lines=113> */
[----:B------:R-:W-:Y:S01]  /*4ec0*/  SHF.L.U32 R24, R15, 0x8, RZ ;  /* 0x000000080f187819 */ /* 0x000fe200000006ff */
[----:B------:R-:W-:Y:S01]  /*4ed0*/  IMAD.MOV.U32 R25, RZ, RZ, RZ ;  /* 0x000000ffff197224 */ /* 0x000fe200078e00ff */
[----:B------:R-:W-:Y:S01]  /*4ee0*/  UMOV UR4, URZ ;  /* 0x000000ff00047c82 */ /* 0x000fe20008000000 */
[----:B------:R-:W-:Y:S01]  /*4ef0*/  IMAD.MOV.U32 R26, RZ, RZ, RZ ;  /* 0x000000ffff1a7224 */ /* 0x000fe200078e00ff */
[----:B------:R-:W-:-:S07]  /*4f00*/  LOP3.LUT R24, R24, 0x80000000, RZ, 0xfc, !PT ;  /* 0x8000000018187812 */ /* 0x000fce00078efcff */
.L_x_44:
        /* <DEDUP_REMOVED lines=43> */
.L_x_43:
[----:B------:R-:W-:Y:S01]  /*51c0*/  FMUL R25, RZ, R15 ;  /* 0x0000000fff197220 */ /* 0x000fe20000400000 */
[----:B------:R-:W-:-:S07]  /*51d0*/  IMAD.MOV.U32 R24, RZ, RZ, RZ ;  /* 0x000000ffff187224 */ /* 0x000fce00078e00ff */
.L_x_42:
[----:B------:R-:W-:Y:S05]  /*51e0*/  BSYNC.RECONVERGENT B1 ;  /* 0x0000000000017941 */ /* 0x000fea0003800200 */
.L_x_41:
        /* <DEDUP_REMOVED lines=24> */
.L_x_48:
        /* <DEDUP_REMOVED lines=43> */
.L_x_47:
[----:B------:R-:W-:Y:S01]  /*5620*/  FMUL R22, RZ, R15 ;  /* 0x0000000fff167220 */ /* 0x000fe20000400000 */
[----:B------:R-:W-:-:S07]  /*5630*/  IMAD.MOV.U32 R23, RZ, RZ, RZ ;  /* 0x000000ffff177224 */ /* 0x000fce00078e00ff */
.L_x_46:
[----:B------:R-:W-:Y:S05]  /*5640*/  BSYNC.RECONVERGENT B1 ;  /* 0x0000000000017941 */ /* 0x000fea0003800200 */
.L_x_45:
        /* <DEDUP_REMOVED lines=118> */
.L_x_52:
[----:B01----:R-:W0:Y:S02]  /*5db0*/  LDC.64 R2, c[0x4][RZ] ;  /* 0x01000000ff027b82 */ /* 0x003e240000000a00 */
[----:B0-----:R-:W-:-:S05]  /*5dc0*/  IMAD.WIDE.U32 R20, R26, 0x4, R2 ;  /* 0x000000041a147825 */ /* 0x001fca00078e0002 */
[----:B------:R-:W2:Y:S01]  /*5dd0*/  LDG.E.CONSTANT R3, desc[UR6][R20.64] ;  /* 0x0000000614037981 */ /* 0x000ea2000c1e9900 */
[C---:B------:R-:W-:Y:S01]  /*5de0*/  IMAD R27, R26.reuse, 0x4, R1 ;  /* 0x000000041a1b7824 */ /* 0x040fe200078e0201 */
[----:B------:R-:W-:-:S04]  /*5df0*/  IADD3 R26, PT, PT, R26, 0x1, RZ ;  /* 0x000000011a1a7810 */ /* 0x000fc80007ffe0ff */
        /* <DEDUP_REMOVED lines=38> */
.L_x_51:
[----:B------:R-:W-:Y:S01]  /*6060*/  FMUL R25, RZ, R15 ;  /* 0x0000000fff197220 */ /* 0x000fe20000400000 */
[----:B------:R-:W-:-:S07]  /*6070*/  IMAD.MOV.U32 R24, RZ, RZ, RZ ;  /* 0x000000ffff187224 */ /* 0x000fce00078e00ff */
.L_x_50:
[----:B------:R-:W-:Y:S05]  /*6080*/  BSYNC.RECONVERGENT B1 ;  /* 0x0000000000017941 */ /* 0x000fea0003800200 */
.L_x_49:
        /* <DEDUP_REMOVED lines=25> */
.L_x_56:
        /* <DEDUP_REMOVED lines=27> */
[--C-:B-1----:R-:W-:Y:S02]  /*63d0*/  SHF.R.U32.HI R23, RZ, 0x1e, R22.reuse ;  /* 0x0000001eff177819 */ /* 0x102fe40000011616 */
[C---:B0-----:R-:W-:Y:S01]  /*63e0*/  SHF.L.W.U32.HI R26, R3.reuse, 0x2, R22 ;  /* 0x00000002031a7819 */ /* 0x041fe20000010e16 */
        /* <DEDUP_REMOVED lines=12> */
[----:B0-----:R-:W-:Y:S01]  /*64b0*/  FSEL R22, -R20, R20, !P0 ;  /* 0x0000001414167208 */ /* 0x001fe20004000100 */
[----:B------:R-:W-:Y:S06]  /*64c0*/  BRA `(.L_x_54) ;  /* 0x0000000000087947 */ /* 0x000fec0003800000 */
.L_x_55:
[----:B------:R-:W-:Y:S01]  /*64d0*/  FMUL R22, RZ, R15 ;  /* 0x0000000fff167220 */ /* 0x000fe20000400000 */
[----:B------:R-:W-:-:S07]  /*64e0*/  IMAD.MOV.U32 R23, RZ, RZ, RZ ;  /* 0x000000ffff177224 */ /* 0x000fce00078e00ff */
.L_x_54:
[----:B------:R-:W-:Y:S05]  /*64f0*/  BSYNC.RECONVERGENT B1 ;  /* 0x0000000000017941 */ /* 0x000fea0003800200 */
.L_x_53:
[--C-:B------:R-:W-:Y:S01]  /*6500*/  IADD3 R28, P1, P2, R14, R5, -R13.reuse ;  /* 0x000000050e1c7210 */ /* 0x100fe20007a3e80d */
        /* <DEDUP_REMOVED lines=16> */
[----:B------:R-:W-:Y:S01]  /*6610*/  LOP3.LUT P1, RZ, R23, 0x2, RZ, 0xc0, !PT ;  /* 0x0000000217ff7812 */ /* 0x000fe2000782c0ff */
[C---:B------:R-:W-:Y:S01]  /*6620*/  IMAD.X R3, R26.reuse, 0x1, R17, P3 ;  /* 0x000000011a037824 */ /* 0x040fe200018e0611 */
[----:B------:R-:W-:Y:S01]  /*6630*/  FSEL R23, -R11, -0.4999999701976776123, P0 ;  /* 0xbeffffff0b177808 */ /* 0x000fe20000000100 */
[----:B------:R-:W-:-:S04]  /*6640*/  IMAD.X R15, R26, 0x1, R19, P2 ;  /* 0x000000011a0f7824 */ /* 0x000fc800010e0613 */
        /* <DEDUP_REMOVED lines=8> */
[----:B------:R-:W-:-:S04]  /*66d0*/  @P1 FADD R20, RZ, -R20 ;  /* 0x80000014ff141221 */ /* 0x000fc80000000000 */
[C---:B--2---:R-:W-:Y:S01]  /*66e0*/  FMUL R27, R20.reuse, R13 ;  /* 0x0000000d141b7220 */ /* 0x044fe20000400000 */
[-C--:B---3--:R-:W-:Y:S01]  /*66f0*/  FMUL R29, R20, R23.reuse ;  /* 0x00000017141d7220 */ /* 0x088fe20000400000 */
[----:B------:R-:W-:Y:S02]  /*6700*/  IADD3 R20, P0, PT, R25, R18, RZ ;  /* 0x0000001219147210 */ /* 0x000fe40007f1e0ff */
[----:B------:R-:W-:-:S03]  /*6710*/  FFMA R27, R24, R23, -R27 ;  /* 0x00000017181b7223 */ /* 0x000fc6000000081b */
        /* <DEDUP_REMOVED lines=9> */
[----:B------:R-:W-:Y:S04]  /*67b0*/  STG.E desc[UR6][R2.64+0x18], R26 ;  /* 0x0000181a02007986 */ /* 0x000fe8000c101906 */
[----:B------:R-:W2:Y:S01]  /*67c0*/  LDG.E R28, desc[UR6][R20.64+0x18] ;  /* 0x00001806141c7981 */ /* 0x000ea2000c1e1900 */
[----:B------:R-:W-:Y:S01]  /*67d0*/  IABS R13, R8 ;  /* 0x00000008000d7213 */ /* 0x000fe20000000000 */
[----:B0-----:R-:W-:Y:S01]  /*67e0*/  IMAD.MOV.U32 R14, RZ, RZ, RZ ;  /* 0x000000ffff0e7224 */ /* 0x001fe200078e00ff */
[----:B------:R-:W-:Y:S01]  /*67f0*/  ISETP.NE.AND P2, PT, R8, RZ, PT ;  /* 0x000000ff0800720c */ /* 0x000fe20003f45270 */
[----:B--2---:R-:W-:-:S05]  /*6800*/  FADD R27, R27, R28 ;  /* 0x0000001c1b1b7221 */ /* 0x004fca0000000000 */
[----:B------:R0:W-:Y:S04]  /*6810*/  STG.E desc[UR6][R20.64+0x18], R27 ;  /* 0x0000181b14007986 */ /* 0x0001e8000c101906 */
[----:B------:R-:W2:Y:S01]  /*6820*/  LDG.E R25, desc[UR6][R22.64+0x18] ;  /* 0x0000180616197981 */ /* 0x000ea2000c1e1900 */
[----:B------:R-:W1:Y:S01]  /*6830*/  I2F.RP R28, R13 ;  /* 0x0000000d001c7306 */ /* 0x000e620000209400 */
[----:B------:R-:W-:Y:S01]  /*6840*/  BSSY.RECONVERGENT B1, `(.L_x_57) ;  /* 0x000006e000017945 */ /* 0x000fe20003800200 */
[----:B0-----:R-:W-:Y:S02]  /*6850*/  IABS R20, R7 ;  /* 0x0000000700147213 */ /* 0x001fe40000000000 */
[----:B------:R-:W-:-:S05]  /*6860*/  IABS R21, R8 ;  /* 0x0000000800157213 */ /* 0x000fca0000000000 */
[----:B------:R-:W-:Y:S01]  /*6870*/  IMAD.MOV R21, RZ, RZ, -R21 ;  /* 0x000000ffff157224 */ /* 0x000fe200078e0a15 */
[----:B-1----:R-:W0:Y:S02]  /*6880*/  MUFU.RCP R28, R28 ;  /* 0x0000001c001c7308 */ /* 0x002e240000001000 */
[----:B0-----:R-:W-:-:S06]  /*6890*/  VIADD R29, R28, 0xffffffe ;  /* 0x0ffffffe1c1d7836 */ /* 0x001fcc0000000000 */
[----:B------:R-:W0:Y:S02]  /*68a0*/  F2I.FTZ.U32.TRUNC.NTZ R15, R29 ;  /* 0x0000001d000f7305 */ /* 0x000e24000021f000 */
[----:B0-----:R-:W-:-:S04]  /*68b0*/  IMAD.MOV R2, RZ, RZ, -R15 ;  /* 0x000000ffff027224 */ /* 0x001fc800078e0a0f */
[----:B------:R-:W-:-:S04]  /*68c0*/  IMAD R3, R2, R13, RZ ;  /* 0x0000000d02037224 */ /* 0x000fc800078e02ff */
[----:B------:R-:W-:-:S04]  /*68d0*/  IMAD.HI.U32 R2, R15, R3, R14 ;  /* 0x000000030f027227 */ /* 0x000fc800078e000e */
[----:B------:R-:W-:Y:S02]  /*68e0*/  VIADD R14, R5, 0x7 ;  /* 0x00000007050e7836 */ /* 0x000fe40000000000 */
[----:B------:R-:W-:-:S03]  /*68f0*/  IMAD.MOV.U32 R15, RZ, RZ, R20 ;  /* 0x000000ffff0f7224 */ /* 0x000fc600078e0014 */
[----:B------:R-:W-:Y:S01]  /*6900*/  IABS R3, R14 ;  /* 0x0000000e00037213 */ /* 0x000fe20000000000 */
[----:B------:R-:W0:Y:S01]  /*6910*/  I2F.RP R20, R15 ;  /* 0x0000000f00147306 */ /* 0x000e220000209400 */
[----:B------:R-:W-:-:S03]  /*6920*/  ISETP.GE.AND P1, PT, R14, RZ, PT ;  /* 0x000000ff0e00720c */ /* 0x000fc60003f26270 */
[----:B------:R-:W-:-:S04]  /*6930*/  IMAD.HI.U32 R2, R2, R3, RZ ;  /* 0x0000000302027227 */ /* 0x000fc800078e00ff */
[----:B------:R-:W-:-:S05]  /*6940*/  IMAD R2, R2, R21, R3 ;  /* 0x0000001502027224 */ /* 0x000fca00078e0203 */
[----:B------:R-:W-:Y:S01]  /*6950*/  ISETP.GT.U32.AND P0, PT, R13, R2, PT ;  /* 0x000000020d00720c */ /* 0x000fe20003f04070 */
[----:B0-----:R-:W0:-:S12]  /*6960*/  MUFU.RCP R20, R20 ;  /* 0x0000001400147308 */ /* 0x001e180000001000 */
[----:B------:R-:W-:-:S05]  /*6970*/  @!P0 IMAD.IADD R2, R2, 0x1, -R13 ;  /* 0x0000000102028824 */ /* 0x000fca00078e0a0d */
[----:B------:R-:W-:Y:S01]  /*6980*/  ISETP.GT.U32.AND P0, PT, R13, R2, PT ;  /* 0x000000020d00720c */ /* 0x000fe20003f04070 */
[----:B0-----:R-:W-:Y:S01]  /*6990*/  VIADD R3, R20, 0xffffffe ;  /* 0x0ffffffe14037836 */ /* 0x001fe20000000000 */
[----:B------:R-:W-:-:S05]  /*69a0*/  IABS R20, R7 ;  /* 0x0000000700147213 */ /* 0x000fca0000000000 */
[----:B------:R-:W0:Y:S01]  /*69b0*/  F2I.FTZ.U32.TRUNC.NTZ R3, R3 ;  /* 0x0000000300037305 */ /* 0x000e22000021f000 */
[----:B------:R-:W-:-:S05]  /*69c0*/  IMAD.MOV R20, RZ, RZ, -R20 ;  /* 0x000000ffff147224 */ /* 0x000fca00078e0a14 */
[----:B------:R-:W-:-:S04]  /*69d0*/  @!P0 IMAD.IADD R2, R2, 0x1, -R13 ;  /* 0x0000000102028824 */ /* 0x000fc800078e0a0d */
[----:B------:R-:W-:-:S04]  /*69e0*/  IMAD.MOV.U32 R13, RZ, RZ, R2 ;  /* 0x000000ffff0d7224 */ /* 0x000fc800078e0002 */
[----:B------:R-:W-:Y:S01]  /*69f0*/  @!P1 IMAD.MOV R13, RZ, RZ, -R13 ;  /* 0x000000ffff0d9224 */ /* 0x000fe200078e0a0d */
[----:B------:R-:W-:Y:S01]  /*6a00*/  @!P2 LOP3.LUT R13, RZ, R8, RZ, 0x33, !PT ;  /* 0x00000008ff0da212 */ /* 0x000fe200078e33ff */
[----:B0-----:R-:W-:Y:S01]  /*6a10*/  IMAD.MOV R2, RZ, RZ, -R3 ;  /* 0x000000ffff027224 */ /* 0x001fe200078e0a03 */
[----:B------:R-:W-:Y:S02]  /*6a20*/  ISETP.NE.AND P2, PT, R7, RZ, PT ;  /* 0x000000ff0700720c */ /* 0x000fe40003f45270 */
[----:B------:R-:W-:Y:S01]  /*6a30*/  IADD3 R8, PT, PT, R14, R14, -R13 ;  /* 0x0000000e0e087210 */ /* 0x000fe20007ffe80d */
[----:B------:R-:W-:Y:S02]  /*6a40*/  IMAD R21, R2, R15, RZ ;  /* 0x0000000f02157224 */ /* 0x000fe400078e02ff */
[----:B------:R-:W-:Y:S01]  /*6a50*/  IMAD.MOV.U32 R2, RZ, RZ, RZ ;  /* 0x000000ffff027224 */ /* 0x000fe200078e00ff */
[----:B------:R-:W-:-:S03]  /*6a60*/  ISETP.GE.AND P1, PT, R8, RZ, PT ;  /* 0x000000ff0800720c */ /* 0x000fc60003f26270 */
[----:B------:R-:W-:Y:S01]  /*6a70*/  IMAD.HI.U32 R2, R3, R21, R2 ;  /* 0x0000001503027227 */ /* 0x000fe200078e0002 */
[----:B------:R-:W-:-:S05]  /*6a80*/  IABS R3, R8 ;  /* 0x0000000800037213 */ /* 0x000fca0000000000 */
        /* <DEDUP_REMOVED lines=25> */
[----:B0-----:R-:W-:Y:S01]  /*6c20*/  CS2R R22, SRZ ;  /* 0x0000000000167805 */ /* 0x001fe2000001ff00 */
[----:B------:R-:W-:-:S03]  /*6c30*/  UMOV UR4, URZ ;  /* 0x000000ff00047c82 */ /* 0x000fc60008000000 */
[----:B------:R-:W-:-:S07]  /*6c40*/  LOP3.LUT R24, R24, 0x80000000, RZ, 0xfc, !PT ;  /* 0x8000000018187812 */ /* 0x000fce00078efcff */
.L_x_60:
[----:B0-----:R-:W0:Y:S02]  /*6c50*/  LDC.64 R2, c[0x4][RZ] ;  /* 0x01000000ff027b82 */ /* 0x001e240000000a00 */
[----:B0-----:R-:W-:-:S06]  /*6c60*/  IMAD.WIDE.U32 R2, R22, 0x4, R2 ;  /* 0x0000000416027825 */ /* 0x001fcc00078e0002 */
        /* <DEDUP_REMOVED lines=9> */
[----:B0-----:R-:W-:Y:S01]  /*6d00*/  SHF.R.U32.HI R20, RZ, 0x17, R6 ;  /* 0x00000017ff147819 */ /* 0x001fe20000011606 */
        /* <DEDUP_REMOVED lines=21> */
[----:B------:R-:W-:Y:S01]  /*6e60*/  LOP3.LUT R3, R20, R25, RZ, 0x3c, !PT ;  /* 0x0000001914037212 */ /* 0x000fe200078e3cff */
[----:B------:R-:W-:Y:S01]  /*6e70*/  IMAD.MOV R22, RZ, RZ, -R26 ;  /* 0x000000ffff167224 */ /* 0x000fe200078e0a1a */
[----:B0-----:R-:W-:-:S04]  /*6e80*/  LOP3.LUT R23, R25, R6, RZ, 0x3c, !PT ;  /* 0x0000000619177212 */ /* 0x001fc800078e3cff */
[----:B------:R-:W0:Y:S01]  /*6e90*/  I2F.F64.S64 R2, R2 ;  /* 0x0000000200027312 */ /* 0x000e220000301c00 */
[----:B------:R-:W-:Y:S02]  /*6ea0*/  ISETP.GE.AND P1, PT, R23, RZ, PT ;  /* 0x000000ff1700720c */ /* 0x000fe40003f26270 */
[----:B------:R-:W-:Y:S01]  /*6eb0*/  @!P0 MOV R26, R22 ;  /* 0x00000016001a8202 */ /* 0x000fe20000000f00 */
[----:B0-----:R-:W-:-:S10]  /*6ec0*/  DMUL R20, R2, UR4 ;  /* 0x0000000402147c28 */ /* 0x001fd40008000000 */
[----:B------:R-:W0:Y:S02]  /*6ed0*/  F2F.F32.F64 R20, R20 ;  /* 0x0000001400147310 */ /* 0x000e240000301000 */
[----:B0-----:R-:W-:Y:S01]  /*6ee0*/  FSEL R2, -R20, R20, !P1 ;  /* 0x0000001414027208 */ /* 0x001fe20004800100 */
[----:B------:R-:W-:Y:S06]  /*6ef0*/  BRA `(.L_x_58) ;  /* 0x0000000000087947 */ /* 0x000fec0003800000 */
.L_x_59:
[----:B------:R-:W-:Y:S01]  /*6f00*/  FMUL R2, RZ, R6 ;  /* 0x00000006ff027220 */ /* 0x000fe20000400000 */
[----:B------:R-:W-:-:S07]  /*6f10*/  IMAD.MOV.U32 R26, RZ, RZ, RZ ;  /* 0x000000ffff1a7224 */ /* 0x000fce00078e00ff */
.L_x_58:
[----:B------:R-:W-:Y:S05]  /*6f20*/  BSYNC.RECONVERGENT B1 ;  /* 0x0000000000017941 */ /* 0x000fea0003800200 */
.L_x_57:
[----:B------:R-:W-:Y:S01]  /*6f30*/  FMUL R3, R2, R2 ;  /* 0x0000000202037220 */ /* 0x000fe20000400000 */
[C---:B------:R-:W-:Y:S01]  /*6f40*/  LOP3.LUT R21, R26.reuse, 0x1, RZ, 0xc0, !PT ;  /* 0x000000011a157812 */ /* 0x040fe200078ec0ff */
[----:B------:R-:W-:Y:S02]  /*6f50*/  BSSY.RECONVERGENT B1, `(.L_x_61) ;  /* 0x0000044000017945 */ /* 0x000fe40003800200 */
[----:B------:R-:W-:Y:S01]  /*6f60*/  FFMA R20, R3, R9, -0.0013887860113754868507 ;  /* 0xbab607ed03147423 */ /* 0x000fe20000000009 */
[----:B------:R-:W-:Y:S01]  /*6f70*/  ISETP.NE.U32.AND P0, PT, R21, 0x1, PT ;  /* 0x000000011500780c */ /* 0x000fe20003f05070 */
[----:B------:R-:W-:-:S03]  /*6f80*/  VIADD R21, R26, 0x1 ;  /* 0x000000011a157836 */ /* 0x000fc60000000000 */
[----:B------:R-:W-:Y:S02]  /*6f90*/  FSEL R20, R20, -0.00019574658654164522886, P0 ;  /* 0xb94d415314147808 */ /* 0x000fe40000000000 */
[----:B0-----:R-:W-:Y:S02]  /*6fa0*/  FSEL R22, R10, 0.041666727513074874878, !P0 ;  /* 0x3d2aaabb0a167808 */ /* 0x001fe40004000000 */
[----:B------:R-:W-:Y:S02]  /*6fb0*/  FSEL R24, R2, 1, !P0 ;  /* 0x3f80000002187808 */ /* 0x000fe40004000000 */
[----:B------:R-:W-:Y:S01]  /*6fc0*/  FSEL R23, -R11, -0.4999999701976776123, !P0 ;  /* 0xbeffffff0b177808 */ /* 0x000fe20004000100 */
[----:B------:R-:W-:Y:S01]  /*6fd0*/  FFMA R20, R3, R20, R22 ;  /* 0x0000001403147223 */ /* 0x000fe20000000016 */
[----:B------:R-:W-:Y:S02]  /*6fe0*/  FSETP.GE.AND P0, PT, |R6|, 105615, PT ;  /* 0x47ce47800600780b */ /* 0x000fe40003f06200 */
[----:B------:R-:W-:Y:S01]  /*6ff0*/  LOP3.LUT P1, RZ, R21, 0x2, RZ, 0xc0, !PT ;  /* 0x0000000215ff7812 */ /* 0x000fe2000782c0ff */
[C---:B------:R-:W-:Y:S01]  /*7000*/  FFMA R21, R3.reuse, R24, RZ ;  /* 0x0000001803157223 */ /* 0x040fe200000000ff */
[----:B------:R-:W-:-:S04]  /*7010*/  FFMA R20, R3, R20, R23 ;  /* 0x0000001403147223 */ /* 0x000fc80000000017 */
[----:B------:R-:W-:-:S07]  /*7020*/  FFMA R24, R21, R20, R24 ;  /* 0x0000001415187223 */ /* 0x000fce0000000018 */
[----:B------:R-:W-:Y:S01]  /*7030*/  @P1 FADD R24, RZ, -R24 ;  /* 0x80000018ff181221 */ /* 0x000fe20000000000 */
[----:B------:R-:W-:Y:S06]  /*7040*/  @!P0 BRA `(.L_x_62) ;  /* 0x0000000000d08947 */ /* 0x000fec0003800000 */
[----:B------:R-:W-:-:S13]  /*7050*/  FSETP.NEU.AND P0, PT, |R6|, +INF , PT ;  /* 0x7f8000000600780b */ /* 0x000fda0003f0d200 */
[----:B------:R-:W-:Y:S05]  /*7060*/  @!P0 BRA `(.L_x_63) ;  /* 0x0000000000c08947 */ /* 0x000fea0003800000 */
[----:B------:R-:W0:Y:S01]  /*7070*/  LDC.64 R2, c[0x4][RZ] ;  /* 0x01000000ff027b82 */ /* 0x000e220000000a00 */
[----:B------:R-:W-:Y:S01]  /*7080*/  IMAD.SHL.U32 R15, R6, 0x100, RZ ;  /* 0x00000100060f7824 */ /* 0x000fe200078e00ff */
[----:B------:R-:W-:Y:S01]  /*7090*/  UMOV UR4, URZ ;  /* 0x000000ff00047c82 */ /* 0x000fe20008000000 */
[----:B------:R-:W-:Y:S02]  /*70a0*/  IMAD.MOV.U32 R25, RZ, RZ, RZ ;  /* 0x000000ffff197224 */ /* 0x000fe400078e00ff */
[----:B------:R-:W-:Y:S01]  /*70b0*/  IMAD.MOV.U32 R8, RZ, RZ, RZ ;  /* 0x000000ffff087224 */ /* 0x000fe200078e00ff */
[----:B------:R-:W-:-:S07]  /*70c0*/  LOP3.LUT R27, R15, 0x80000000, RZ, 0xfc, !PT ;  /* 0x800000000f1b7812 */ /* 0x000fce00078efcff */
.L_x_64:
        /* <DEDUP_REMOVED lines=10> */
[----:B-1----:R-:W-:Y:S01]  /*7170*/  SHF.R.U32.HI R15, RZ, 0x17, R6 ;  /* 0x00000017ff0f7819 */ /* 0x002fe20000011606 */
        /* <DEDUP_REMOVED lines=30> */
[----:B0-----:R-:W-:Y:S06]  /*7360*/  BRA `(.L_x_62) ;  /* 0x0000000000087947 */ /* 0x001fec0003800000 */
.L_x_63:
[----:B------:R-:W-:Y:S01]  /*7370*/  FMUL R15, RZ, R6 ;  /* 0x00000006ff0f7220 */ /* 0x000fe20000400000 */
[----:B------:R-:W-:-:S07]  /*7380*/  IMAD.MOV.U32 R8, RZ, RZ, RZ ;  /* 0x000000ffff087224 */ /* 0x000fce00078e00ff */
.L_x_62:
[----:B------:R-:W-:Y:S05]  /*7390*/  BSYNC.RECONVERGENT B1 ;  /* 0x0000000000017941 */ /* 0x000fea0003800200 */
.L_x_61:
[--C-:B------:R-:W-:Y:S02]  /*73a0*/  IADD3 R20, P0, P1, R14, R5, -R13.reuse ;  /* 0x000000050e147210 */ /* 0x100fe4000791e80d */
[----:B------:R-:W-:Y:S02]  /*73b0*/  SHF.R.S32.HI R3, RZ, 0x1f, R14 ;  /* 0x0000001fff037819 */ /* 0x000fe4000001140e */
[----:B------:R-:W-:Y:S01]  /*73c0*/  SHF.R.S32.HI R13, RZ, 0x1f, R13 ;  /* 0x0000001fff0d7819 */ /* 0x000fe2000001140d */
[----:B------:R-:W-:-:S03]  /*73d0*/  IMAD.SHL.U32 R23, R20, 0x4, RZ ;  /* 0x0000000414177824 */ /* 0x000fc600078e00ff */
[----:B------:R-:W-:Y:S02]  /*73e0*/  IADD3.X R13, PT, PT, R3, R12, ~R13, P0, P1 ;  /* 0x0000000c030d7210 */ /* 0x000fe400007e2c0d */
[----:B------:R-:W-:Y:S02]  /*73f0*/  IADD3 R14, P0, PT, R7, R20, RZ ;  /* 0x00000014070e7210 */ /* 0x000fe40007f1e0ff */
[----:B------:R-:W-:-:S03]  /*7400*/  SHF.L.U64.HI R12, R20, 0x2, R13 ;  /* 0x00000002140c7819 */ /* 0x000fc6000001020d */
[----:B------:R-:W-:Y:S02]  /*7410*/  IMAD.X R3, RZ, RZ, R13, P0 ;  /* 0x000000ffff037224 */ /* 0x000fe400000e060d */
[----:B------:R-:W-:-:S03]  /*7420*/  IMAD.SHL.U32 R7, R14, 0x4, RZ ;  /* 0x000000040e077824 */ /* 0x000fc600078e00ff */
[----:B------:R-:W-:Y:S02]  /*7430*/  SHF.L.U64.HI R14, R14, 0x2, R3 ;  /* 0x000000020e0e7819 */ /* 0x000fe40000010203 */
[C---:B------:R-:W-:Y:S02]  /*7440*/  IADD3 R2, P1, PT, R7.reuse, R16, RZ ;  /* 0x0000001007027210 */ /* 0x040fe40007f3e0ff */
[----:B------:R-:W-:-:S03]  /*7450*/  IADD3 R6, P0, PT, R7, R18, RZ ;  /* 0x0000001207067210 */ /* 0x000fc60007f1e0ff */
[C---:B------:R-:W-:Y:S01]  /*7460*/  IMAD.X R3, R14.reuse, 0x1, R17, P1 ;  /* 0x000000010e037824 */ /* 0x040fe200008e0611 */
[----:B------:R-:W-:Y:S01]  /*7470*/  IADD3 R18, P1, PT, R23, R18, RZ ;  /* 0x0000001217127210 */ /* 0x000fe20007f3e0ff */
[----:B------:R-:W-:-:S03]  /*7480*/  IMAD.X R7, R14, 0x1, R19, P0 ;  /* 0x000000010e077824 */ /* 0x000fc600000e0613 */
[----:B------:R-:W2:Y:S01]  /*7490*/  LDG.E R13, desc[UR6][R2.64+0x1c] ;  /* 0x00001c06020d7981 */ /* 0x000ea2000c1e1900 */
[----:B------:R-:W-:-:S03]  /*74a0*/  IMAD.X R19, R12, 0x1, R19, P1 ;  /* 0x000000010c137824 */ /* 0x000fc600008e0613 */
[----:B------:R-:W3:Y:S04]  /*74b0*/  LDG.E R21, desc[UR6][R6.64+0x1c] ;  /* 0x00001c0606157981 */ /* 0x000ee8000c1e1900 */
[----:B------:R-:W4:Y:S01]  /*74c0*/  LDG.E R14, desc[UR6][R18.64+0x1c] ;  /* 0x00001c06120e7981 */ /* 0x000f22000c1e1900 */
[----:B------:R-:W-:Y:S01]  /*74d0*/  FMUL R20, R15, R15 ;  /* 0x0000000f0f147220 */ /* 0x000fe20000400000 */
[C---:B------:R-:W-:Y:S02]  /*74e0*/  LOP3.LUT R22, R8.reuse, 0x1, RZ, 0xc0, !PT ;  /* 0x0000000108167812 */ /* 0x040fe400078ec0ff */
[----:B------:R-:W-:Y:S01]  /*74f0*/  LOP3.LUT P1, RZ, R8, 0x2, RZ, 0xc0, !PT ;  /* 0x0000000208ff7812 */ /* 0x000fe2000782c0ff */
[----:B------:R-:W-:Y:S01]  /*7500*/  FFMA R9, R20, R9, -0.0013887860113754868507 ;  /* 0xbab607ed14097423 */ /* 0x000fe20000000009 */
[----:B------:R-:W-:-:S04]  /*7510*/  ISETP.NE.U32.AND P0, PT, R22, 0x1, PT ;  /* 0x000000011600780c */ /* 0x000fc80003f05070 */
[----:B------:R-:W-:Y:S02]  /*7520*/  FSEL R9, R9, -0.00019574658654164522886, !P0 ;  /* 0xb94d415309097808 */ /* 0x000fe40004000000 */
[----:B------:R-:W-:Y:S02]  /*7530*/  FSEL R25, R10, 0.041666727513074874878, P0 ;  /* 0x3d2aaabb0a197808 */ /* 0x000fe40000000000 */
[----:B------:R-:W-:Y:S02]  /*7540*/  FSEL R8, -R11, -0.4999999701976776123, P0 ;  /* 0xbeffffff0b087808 */ /* 0x000fe40000000100 */
[----:B------:R-:W-:Y:S01]  /*7550*/  FSEL R15, R15, 1, P0 ;  /* 0x3f8000000f0f7808 */ /* 0x000fe20000000000 */
[----:B------:R-:W-:Y:S01]  /*7560*/  FFMA R9, R20, R9, R25 ;  /* 0x0000000914097223 */ /* 0x000fe20000000019 */
[----:B------:R-:W-:-:S03]  /*7570*/  IADD3 R16, P0, PT, R23, R16, RZ ;  /* 0x0000001017107210 */ /* 0x000fc60007f1e0ff */
[C---:B------:R-:W-:Y:S01]  /*7580*/  FFMA R8, R20.reuse, R9, R8 ;  /* 0x0000000914087223 */ /* 0x040fe20000000008 */
[----:B------:R-:W-:Y:S01]  /*7590*/  FFMA R20, R20, R15, RZ ;  /* 0x0000000f14147223 */ /* 0x000fe200000000ff */
[----:B------:R-:W-:-:S03]  /*75a0*/  IMAD.X R17, R12, 0x1, R17, P0 ;  /* 0x000000010c117824 */ /* 0x000fc600000e0611 */
[----:B------:R-:W-:-:S04]  /*75b0*/  FFMA R8, R20, R8, R15 ;  /* 0x0000000814087223 */ /* 0x000fc8000000000f */
[----:B------:R-:W-:-:S04]  /*75c0*/  @P1 FADD R8, RZ, -R8 ;  /* 0x80000008ff081221 */ /* 0x000fc80000000000 */
[----:B--2---:R-:W-:-:S04]  /*75d0*/  FMUL R9, R8, R13 ;  /* 0x0000000d08097220 */ /* 0x004fc80000400000 */
[----:B---3--:R-:W-:-:S04]  /*75e0*/  FFMA R9, R24, R21, -R9 ;  /* 0x0000001518097223 */ /* 0x008fc80000000809 */
[----:B----4-:R-:W-:-:S05]  /*75f0*/  FADD R11, -R9, R14 ;  /* 0x0000000e090b7221 */ /* 0x010fca0000000100 */
[----:B------:R0:W-:Y:S04]  /*7600*/  STG.E desc[UR6][R6.64+0x1c], R11 ;  /* 0x00001c0b06007986 */ /* 0x0001e8000c101906 */
[----:B------:R-:W2:Y:S01]  /*7610*/  LDG.E R10, desc[UR6][R16.64+0x1c] ;  /* 0x00001c06100a7981 */ /* 0x000ea2000c1e1900 */
[----:B------:R-:W-:-:S04]  /*7620*/  FMUL R21, R8, R21 ;  /* 0x0000001508157220 */ /* 0x000fc80000400000 */
[----:B------:R-:W-:-:S04]  /*7630*/  FFMA R21, R24, R13, R21 ;  /* 0x0000000d18157223 */ /* 0x000fc80000000015 */
[----:B--2---:R-:W-:-:S05]  /*7640*/  FADD R13, -R21, R10 ;  /* 0x0000000a150d7221 */ /* 0x004fca0000000100 */
[----:B------:R0:W-:Y:S04]  /*7650*/  STG.E desc[UR6][R2.64+0x1c], R13 ;  /* 0x00001c0d02007986 */ /* 0x0001e8000c101906 */
[----:B------:R-:W2:Y:S02]  /*7660*/  LDG.E R8, desc[UR6][R18.64+0x1c] ;  /* 0x00001c0612087981 */ /* 0x000ea4000c1e1900 */
[----:B--2---:R-:W-:-:S05]  /*7670*/  FADD R9, R9, R8 ;  /* 0x0000000809097221 */ /* 0x004fca0000000000 */
[----:B------:R0:W-:Y:S04]  /*7680*/  STG.E desc[UR6][R18.64+0x1c], R9 ;  /* 0x00001c0912007986 */ /* 0x0001e8000c101906 */
[----:B------:R-:W2:Y:S02]  /*7690*/  LDG.E R8, desc[UR6][R16.64+0x1c] ;  /* 0x00001c0610087981 */ /* 0x000ea4000c1e1900 */
[----:B--2---:R-:W-:-:S05]  /*76a0*/  FADD R21, R21, R8 ;  /* 0x0000000815157221 */ /* 0x004fca0000000000 */
[----:B------:R0:W-:Y:S02]  /*76b0*/  STG.E desc[UR6][R16.64+0x1c], R21 ;  /* 0x00001c1510007986 */ /* 0x0001e4000c101906 */
.L_x_1:
[----:B------:R-:W-:Y:S05]  /*76c0*/  BSYNC.RECONVERGENT B0 ;  /* 0x0000000000007941 */ /* 0x000fea0003800200 */
.L_x_0:
[----:B------:R-:W-:Y:S01]  /*76d0*/  VIADD R4, R4, 0x1 ;  /* 0x0000000104047836 */ /* 0x000fe20000000000 */
[----:B------:R-:W-:Y:S04]  /*76e0*/  BAR.SYNC.DEFER_BLOCKING 0x0 ;  /* 0x0000000000007b1d */ /* 0x000fe80000010000 */
[----:B------:R-:W-:-:S13]  /*76f0*/  ISETP.NE.AND P0, PT, R4, 0xe, PT ;  /* 0x0000000e0400780c */ /* 0x000fda0003f05270 */
[----:B------:R-:W-:Y:S05]  /*7700*/  @P0 BRA `(.L_x_65) ;  /* 0xffffff8800600947 */ /* 0x000fea000383ffff */
[----:B------:R-:W-:Y:S05]  /*7710*/  EXIT ;  /* 0x000000000000794d */ /* 0x000fea0003800000 */
        .type           $_Z9fftKernelPfS_$__internal_accurate_pow,@function
        .size           $_Z9fftKernelPfS_$__internal_accurate_pow,(.L_x_68 - $_Z9fftKernelPfS_$__internal_accurate_pow)
$_Z9fftKernelPfS_$__internal_accurate_pow:
[----:B------:R-:W0:Y:S01]  /*7720*/  MUFU.RCP64H R19, 2 ;  /* 0x4000000000137908 */ /* 0x000e220000001800 */
[----:B------:R-:W-:Y:S01]  /*7730*/  IMAD.MOV.U32 R8, RZ, RZ, 0x0 ;  /* 0x00000000ff087424 */ /* 0x000fe200078e00ff */
[----:B------:R-:W-:Y:S01]  /*7740*/  UMOV UR4, 0x7d2cafe2 ;  /* 0x7d2cafe200047882 */ /* 0x000fe20000000000 */
[----:B------:R-:W-:Y:S01]  /*7750*/  IMAD.MOV.U32 R9, RZ, RZ, 0x40000000 ;  /* 0x40000000ff097424 */ /* 0x000fe200078e00ff */
[----:B------:R-:W-:Y:S01]  /*7760*/  UMOV UR5, 0x3eb0f5ff ;  /* 0x3eb0f5ff00057882 */ /* 0x000fe20000000000 */
[----:B------:R-:W-:-:S06]  /*7770*/  IMAD.MOV.U32 R18, RZ, RZ, RZ ;  /* 0x000000ffff127224 */ /* 0x000fcc00078e00ff */
[----:B0-----:R-:W-:-:S08]  /*7780*/  DFMA R8, R18, -R8, 1 ;  /* 0x3ff000001208742b */ /* 0x001fd00000000808 */
[----:B------:R-:W-:-:S08]  /*7790*/  DFMA R8, R8, R8, R8 ;  /* 0x000000080808722b */ /* 0x000fd00000000008 */
[----:B------:R-:W-:Y:S01]  /*77a0*/  DFMA R18, R18, R8, R18 ;  /* 0x000000081212722b */ /* 0x000fe20000000012 */
[----:B------:R-:W-:Y:S02]  /*77b0*/  IMAD.MOV.U32 R8, RZ, RZ, 0x41ad3b5a ;  /* 0x41ad3b5aff087424 */ /* 0x000fe400078e00ff */
[----:B------:R-:W-:-:S05]  /*77c0*/  IMAD.MOV.U32 R9, RZ, RZ, 0x3ed0f5d2 ;  /* 0x3ed0f5d2ff097424 */ /* 0x000fca00078e00ff */
[----:B------:R-:W-:-:S08]  /*77d0*/  DMUL R24, RZ, R18 ;  /* 0x00000012ff187228 */ /* 0x000fd00000000000 */
[----:B------:R-:W-:-:S08]  /*77e0*/  DFMA R24, RZ, R18, R24 ;  /* 0x00000012ff18722b */ /* 0x000fd00000000018 */
[CC--:B------:R-:W-:Y:S02]  /*77f0*/  DMUL R16, R24.reuse, R24.reuse ;  /* 0x0000001818107228 */ /* 0x0c0fe40000000000 */
[----:B------:R-:W-:Y:S02]  /*7800*/  DADD R10, RZ, -R24 ;  /* 0x00000000ff0a7229 */ /* 0x000fe40000000818 */
[----:B------:R-:W-:-:S04]  /*7810*/  DMUL R22, R24, R24 ;  /* 0x0000001818167228 */ /* 0x000fc80000000000 */
[----:B------:R-:W-:Y:S01]  /*7820*/  DFMA R8, R16, UR4, R8 ;  /* 0x0000000410087c2b */ /* 0x000fe20008000008 */
[----:B------:R-:W-:Y:S01]  /*7830*/  UMOV UR4, 0x75488a3f ;  /* 0x75488a3f00047882 */ /* 0x000fe20000000000 */
[----:B------:R-:W-:Y:S01]  /*7840*/  UMOV UR5, 0x3ef3b20a ;  /* 0x3ef3b20a00057882 */ /* 0x000fe20000000000 */
[----:B------:R-:W-:-:S05]  /*7850*/  DADD R10, R10, R10 ;  /* 0x000000000a0a7229 */ /* 0x000fca000000000a */
[----:B------:R-:W-:Y:S01]  /*7860*/  DFMA R8, R16, R8, UR4 ;  /* 0x0000000410087e2b */ /* 0x000fe20008000008 */
[----:B------:R-:W-:Y:S01]  /*7870*/  UMOV UR4, 0xe4faecd5 ;  /* 0xe4faecd500047882 */ /* 0x000fe20000000000 */
[----:B------:R-:W-:Y:S01]  /*7880*/  UMOV UR5, 0x3f1745cd ;  /* 0x3f1745cd00057882 */ /* 0x000fe20000000000 */
[----:B------:R-:W-:-:S05]  /*7890*/  DFMA R10, RZ, -R24, R10 ;  /* 0x80000018ff0a722b */ /* 0x000fca000000000a */
[----:B------:R-:W-:Y:S01]  /*78a0*/  DFMA R8, R16, R8, UR4 ;  /* 0x0000000410087e2b */ /* 0x000fe20008000008 */
[----:B------:R-:W-:Y:S01]  /*78b0*/  UMOV UR4, 0x258a578b ;  /* 0x258a578b00047882 */ /* 0x000fe20000000000 */
[----:B------:R-:W-:Y:S01]  /*78c0*/  UMOV UR5, 0x3f3c71c7 ;  /* 0x3f3c71c700057882 */ /* 0x000fe20000000000 */
[----:B------:R-:W-:Y:S02]  /*78d0*/  DMUL R10, R18, R10 ;  /* 0x0000000a120a7228 */ /* 0x000fe40000000000 */
[----:B------:R-:W-:-:S03]  /*78e0*/  DFMA R18, R24, R24, -R22 ;  /* 0x000000181812722b */ /* 0x000fc60000000816 */
[----:B------:R-:W-:Y:S01]  /*78f0*/  DFMA R8, R16, R8, UR4 ;  /* 0x0000000410087e2b */ /* 0x000fe20008000008 */
[----:B------:R-:W-:Y:S01]  /*7900*/  UMOV UR4, 0x9242b910 ;  /* 0x9242b91000047882 */ /* 0x000fe20000000000 */
[----:B------:R-:W-:-:S06]  /*7910*/  UMOV UR5, 0x3f624924 ;  /* 0x3f62492400057882 */ /* 0x000fcc0000000000 */
[----:B------:R-:W-:Y:S01]  /*7920*/  DFMA R8, R16, R8, UR4 ;  /* 0x0000000410087e2b */ /* 0x000fe20008000008 */
[----:B------:R-:W-:Y:S01]  /*7930*/  UMOV UR4, 0x99999dfb ;  /* 0x99999dfb00047882 */ /* 0x000fe20000000000 */
[----:B------:R-:W-:-:S06]  /*7940*/  UMOV UR5, 0x3f899999 ;  /* 0x3f89999900057882 */ /* 0x000fcc0000000000 */
[----:B------:R-:W-:Y:S01]  /*7950*/  DFMA R14, R16, R8, UR4 ;  /* 0x00000004100e7e2b */ /* 0x000fe20008000008 */
[----:B------:R-:W-:Y:S01]  /*7960*/  UMOV UR4, 0x55555555 ;  /* 0x5555555500047882 */ /* 0x000fe20000000000 */
[----:B------:R-:W-:-:S06]  /*7970*/  UMOV UR5, 0x3fb55555 ;  /* 0x3fb5555500057882 */ /* 0x000fcc0000000000 */
[----:B------:R-:W-:-:S08]  /*7980*/  DFMA R8, R16, R14, UR4 ;  /* 0x0000000410087e2b */ /* 0x000fd0000800000e */
[----:B------:R-:W-:Y:S01]  /*7990*/  DADD R12, -R8, UR4 ;  /* 0x00000004080c7e29 */ /* 0x000fe20008000100 */
[----:B------:R-:W-:Y:S01]  /*79a0*/  UMOV UR4, 0xb9e7b0 ;  /* 0x00b9e7b000047882 */ /* 0x000fe20000000000 */
[----:B------:R-:W-:-:S06]  /*79b0*/  UMOV UR5, 0x3c46a4cb ;  /* 0x3c46a4cb00057882 */ /* 0x000fcc0000000000 */
[----:B------:R-:W-:Y:S02]  /*79c0*/  DFMA R14, R16, R14, R12 ;  /* 0x0000000e100e722b */ /* 0x000fe4000000000c */
[----:B------:R-:W-:Y:S01]  /*79d0*/  DMUL R12, R24, R22 ;  /* 0x00000016180c7228 */ /* 0x000fe20000000000 */
[----:B------:R-:W-:Y:S02]  /*79e0*/  VIADD R17, R11, 0x100000 ;  /* 0x001000000b117836 */ /* 0x000fe40000000000 */
[----:B------:R-:W-:-:S03]  /*79f0*/  IMAD.MOV.U32 R16, RZ, RZ, R10 ;  /* 0x000000ffff107224 */ /* 0x000fc600078e000a */
[----:B------:R-:W-:Y:S01]  /*7a00*/  DADD R14, R14, -UR4 ;  /* 0x800000040e0e7e29 */ /* 0x000fe20008000000 */
[----:B------:R-:W-:Y:S01]  /*7a10*/  UMOV UR4, 0x0 ;  /* 0x0000000000047882 */ /* 0x000fe20000000000 */
[C---:B------:R-:W-:Y:S01]  /*7a20*/  DFMA R20, R24.reuse, R22, -R12 ;  /* 0x000000161814722b */ /* 0x040fe2000000080c */
[----:B------:R-:W-:Y:S01]  /*7a30*/  UMOV UR5, 0x3ff00000 ;  /* 0x3ff0000000057882 */ /* 0x000fe20000000000 */
[----:B------:R-:W-:-:S04]  /*7a40*/  DFMA R16, R24, R16, R18 ;  /* 0x000000101810722b */ /* 0x000fc80000000012 */
[----:B------:R-:W-:Y:S02]  /*7a50*/  DADD R18, R8, R14 ;  /* 0x0000000008127229 */ /* 0x000fe4000000000e */
[----:B------:R-:W-:-:S06]  /*7a60*/  DFMA R20, R10, R22, R20 ;  /* 0x000000160a14722b */ /* 0x000fcc0000000014 */
[----:B------:R-:W-:Y:S02]  /*7a70*/  DMUL R22, R18, R12 ;  /* 0x0000000c12167228 */ /* 0x000fe40000000000 */
[----:B------:R-:W-:Y:S02]  /*7a80*/  DFMA R16, R24, R16, R20 ;  /* 0x000000101810722b */ /* 0x000fe40000000014 */
[----:B------:R-:W-:-:S04]  /*7a90*/  DADD R20, R8, -R18 ;  /* 0x0000000008147229 */ /* 0x000fc80000000812 */
[----:B------:R-:W-:-:S04]  /*7aa0*/  DFMA R8, R18, R12, -R22 ;  /* 0x0000000c1208722b */ /* 0x000fc80000000816 */
[----:B------:R-:W-:-:S04]  /*7ab0*/  DADD R20, R14, R20 ;  /* 0x000000000e147229 */ /* 0x000fc80000000014 */
[----:B------:R-:W-:-:S08]  /*7ac0*/  DFMA R8, R18, R16, R8 ;  /* 0x000000101208722b */ /* 0x000fd00000000008 */
[----:B------:R-:W-:-:S08]  /*7ad0*/  DFMA R20, R20, R12, R8 ;  /* 0x0000000c1414722b */ /* 0x000fd00000000008 */
[----:B------:R-:W-:-:S08]  /*7ae0*/  DADD R12, R22, R20 ;  /* 0x00000000160c7229 */ /* 0x000fd00000000014 */
[--C-:B------:R-:W-:Y:S02]  /*7af0*/  DADD R8, R24, R12.reuse ;  /* 0x0000000018087229 */ /* 0x100fe4000000000c */
[----:B------:R-:W-:-:S06]  /*7b00*/  DADD R22, R22, -R12 ;  /* 0x0000000016167229 */ /* 0x000fcc000000080c */
[----:B------:R-:W-:Y:S02]  /*7b10*/  DADD R24, R24, -R8 ;  /* 0x0000000018187229 */ /* 0x000fe40000000808 */
[----:B------:R-:W-:-:S06]  /*7b20*/  DADD R22, R20, R22 ;  /* 0x0000000014167229 */ /* 0x000fcc0000000016 */
[----:B------:R-:W-:Y:S01]  /*7b30*/  DADD R24, R12, R24 ;  /* 0x000000000c187229 */ /* 0x000fe20000000018 */
[----:B------:R-:W-:Y:S02]  /*7b40*/  IMAD.MOV.U32 R12, RZ, RZ, -0x105c611 ;  /* 0xfefa39efff0c7424 */ /* 0x000fe400078e00ff */
[----:B------:R-:W-:-:S05]  /*7b50*/  IMAD.MOV.U32 R13, RZ, RZ, 0x3fe62e42 ;  /* 0x3fe62e42ff0d7424 */ /* 0x000fca00078e00ff */
[----:B------:R-:W-:-:S08]  /*7b60*/  DADD R16, R22, R24 ;  /* 0x0000000016107229 */ /* 0x000fd00000000018 */
[----:B------:R-:W-:Y:S01]  /*7b70*/  DADD R16, R10, R16 ;  /* 0x000000000a107229 */ /* 0x000fe20000000010 */
[----:B------:R-:W-:Y:S02]  /*7b80*/  IMAD.MOV.U32 R10, RZ, RZ, -0x105c611 ;  /* 0xfefa39efff0a7424 */ /* 0x000fe400078e00ff */
[----:B------:R-:W-:-:S05]  /*7b90*/  IMAD.MOV.U32 R11, RZ, RZ, 0x3fe62e42 ;  /* 0x3fe62e42ff0b7424 */ /* 0x000fca00078e00ff */
[----:B------:R-:W-:-:S08]  /*7ba0*/  DADD R14, R8, R16 ;  /* 0x00000000080e7229 */ /* 0x000fd00000000010 */
[--C-:B------:R-:W-:Y:S02]  /*7bb0*/  DFMA R12, R12, UR4, R14.reuse ;  /* 0x000000040c0c7c2b */ /* 0x100fe4000800000e */
[----:B------:R-:W-:-:S06]  /*7bc0*/  DADD R18, R8, -R14 ;  /* 0x0000000008127229 */ /* 0x000fcc000000080e */
[----:B------:R-:W-:Y:S02]  /*7bd0*/  DFMA R8, -R10, 1, R12 ;  /* 0x3ff000000a08782b */ /* 0x000fe4000000010c */
[----:B------:R-:W-:Y:S01]  /*7be0*/  DADD R18, R16, R18 ;  /* 0x0000000010127229 */ /* 0x000fe20000000012 */
[----:B------:R-:W-:Y:S01]  /*7bf0*/  LOP3.LUT R17, R3, 0xff0fffff, RZ, 0xc0, !PT ;  /* 0xff0fffff03117812 */ /* 0x000fe200078ec0ff */
[----:B------:R-:W-:-:S04]  /*7c00*/  IMAD.MOV.U32 R16, RZ, RZ, R2 ;  /* 0x000000ffff107224 */ /* 0x000fc800078e0002 */
[----:B------:R-:W-:Y:S01]  /*7c10*/  DADD R8, -R14, R8 ;  /* 0x000000000e087229 */ /* 0x000fe20000000108 */
[----:B------:R-:W-:Y:S02]  /*7c20*/  IMAD.MOV.U32 R14, RZ, RZ, 0x3b39803f ;  /* 0x3b39803fff0e7424 */ /* 0x000fe400078e00ff */
[----:B------:R-:W-:-:S05]  /*7c30*/  IMAD.MOV.U32 R15, RZ, RZ, 0x3c7abc9e ;  /* 0x3c7abc9eff0f7424 */ /* 0x000fca00078e00ff */
[----:B------:R-:W-:-:S08]  /*7c40*/  DADD R8, R18, -R8 ;  /* 0x0000000012087229 */ /* 0x000fd00000000808 */
[----:B------:R-:W-:Y:S01]  /*7c50*/  DFMA R14, R14, UR4, R8 ;  /* 0x000000040e0e7c2b */ /* 0x000fe20008000008 */
[----:B------:R-:W-:Y:S01]  /*7c60*/  UMOV UR4, 0x3b39803f ;  /* 0x3b39803f00047882 */ /* 0x000fe20000000000 */
[----:B------:R-:W-:Y:S01]  /*7c70*/  IMAD.SHL.U32 R8, R3, 0x2, RZ ;  /* 0x0000000203087824 */ /* 0x000fe200078e00ff */
[----:B------:R-:W-:-:S04]  /*7c80*/  UMOV UR5, 0x3c7abc9e ;  /* 0x3c7abc9e00057882 */ /* 0x000fc80000000000 */
[----:B------:R-:W-:Y:S01]  /*7c90*/  ISETP.GT.U32.AND P0, PT, R8, -0x2000001, PT ;  /* 0xfdffffff0800780c */ /* 0x000fe20003f04070 */
[----:B------:R-:W-:-:S03]  /*7ca0*/  DADD R8, R12, R14 ;  /* 0x000000000c087229 */ /* 0x000fc6000000000e */
[----:B------:R-:W-:-:S05]  /*7cb0*/  SEL R17, R17, R3, P0 ;  /* 0x0000000311117207 */ /* 0x000fca0000000000 */
[----:B------:R-:W-:Y:S02]  /*7cc0*/  DADD R12, R12, -R8 ;  /* 0x000000000c0c7229 */ /* 0x000fe40000000808 */
[----:B------:R-:W-:-:S06]  /*7cd0*/  DMUL R2, R8, R16 ;  /* 0x0000001008027228 */ /* 0x000fcc0000000000 */
[----:B------:R-:W-:Y:S02]  /*7ce0*/  DADD R12, R14, R12 ;  /* 0x000000000e0c7229 */ /* 0x000fe4000000000c */
[----:B------:R-:W-:-:S08]  /*7cf0*/  DFMA R8, R8, R16, -R2 ;  /* 0x000000100808722b */ /* 0x000fd00000000802 */
[----:B------:R-:W-:Y:S01]  /*7d00*/  DFMA R16, R12, R16, R8 ;  /* 0x000000100c10722b */ /* 0x000fe20000000008 */
[----:B------:R-:W-:Y:S02]  /*7d10*/  IMAD.MOV.U32 R8, RZ, RZ, 0x652b82fe ;  /* 0x652b82feff087424 */ /* 0x000fe400078e00ff */
[----:B------:R-:W-:-:S05]  /*7d20*/  IMAD.MOV.U32 R9, RZ, RZ, 0x3ff71547 ;  /* 0x3ff71547ff097424 */ /* 0x000fca00078e00ff */
[----:B------:R-:W-:-:S08]  /*7d30*/  DADD R12, R2, R16 ;  /* 0x00000000020c7229 */ /* 0x000fd00000000010 */
[----:B------:R-:W-:Y:S02]  /*7d40*/  DFMA R8, R12, R8, 6.75539944105574400000e+15 ;  /* 0x433800000c08742b */ /* 0x000fe40000000008 */
[----:B------:R-:W-:Y:S01]  /*7d50*/  FSETP.GEU.AND P0, PT, |R13|, 4.1917929649353027344, PT ;  /* 0x4086232b0d00780b */ /* 0x000fe20003f0e200 */
[----:B------:R-:W-:-:S05]  /*7d60*/  DADD R2, R2, -R12 ;  /* 0x0000000002027229 */ /* 0x000fca000000080c */
[----:B------:R-:W-:-:S03]  /*7d70*/  DADD R14, R8, -6.75539944105574400000e+15 ;  /* 0xc3380000080e7429 */ /* 0x000fc60000000000 */
[----:B------:R-:W-:-:S05]  /*7d80*/  DADD R16, R16, R2 ;  /* 0x0000000010107229 */ /* 0x000fca0000000002 */
[----:B------:R-:W-:-:S08]  /*7d90*/  DFMA R10, R14, -R10, R12 ;  /* 0x8000000a0e0a722b */ /* 0x000fd0000000000c */
[----:B------:R-:W-:Y:S01]  /*7da0*/  DFMA R10, R14, -UR4, R10 ;  /* 0x800000040e0a7c2b */ /* 0x000fe2000800000a */
[----:B------:R-:W-:Y:S01]  /*7db0*/  UMOV UR4, 0x69ce2bdf ;  /* 0x69ce2bdf00047882 */ /* 0x000fe20000000000 */
[----:B------:R-:W-:Y:S01]  /*7dc0*/  IMAD.MOV.U32 R14, RZ, RZ, -0x35dec16 ;  /* 0xfca213eaff0e7424 */ /* 0x000fe200078e00ff */
[----:B------:R-:W-:Y:S01]  /*7dd0*/  UMOV UR5, 0x3e5ade15 ;  /* 0x3e5ade1500057882 */ /* 0x000fe20000000000 */
[----:B------:R-:W-:-:S06]  /*7de0*/  IMAD.MOV.U32 R15, RZ, RZ, 0x3e928af3 ;  /* 0x3e928af3ff0f7424 */ /* 0x000fcc00078e00ff */
[----:B------:R-:W-:Y:S01]  /*7df0*/  DFMA R14, R10, UR4, R14 ;  /* 0x000000040a0e7c2b */ /* 0x000fe2000800000e */
        /* <DEDUP_REMOVED lines=24> */
[----:B------:R-:W-:-:S08]  /*7f80*/  DFMA R14, R10, R14, 1 ;  /* 0x3ff000000a0e742b */ /* 0x000fd0000000000e */
[----:B------:R-:W-:-:S10]  /*7f90*/  DFMA R10, R10, R14, 1 ;  /* 0x3ff000000a0a742b */ /* 0x000fd4000000000e */
[----:B------:R-:W-:Y:S02]  /*7fa0*/  IMAD R3, R8, 0x100000, R11 ;  /* 0x0010000008037824 */ /* 0x000fe400078e020b */
[----:B------:R-:W-:Y:S01]  /*7fb0*/  IMAD.MOV.U32 R2, RZ, RZ, R10 ;  /* 0x000000ffff027224 */ /* 0x000fe200078e000a */
[----:B------:R-:W-:Y:S06]  /*7fc0*/  @!P0 BRA `(.L_x_66) ;  /* 0x0000000000308947 */ /* 0x000fec0003800000 */
[----:B------:R-:W-:Y:S01]  /*7fd0*/  FSETP.GEU.AND P1, PT, |R13|, 4.2275390625, PT ;  /* 0x408748000d00780b */ /* 0x000fe20003f2e200 */
[C---:B------:R-:W-:Y:S02]  /*7fe0*/  DADD R14, R12.reuse, +INF ;  /* 0x7ff000000c0e7429 */ /* 0x040fe40000000000 */
[----:B------:R-:W-:-:S08]  /*7ff0*/  DSETP.GEU.AND P0, PT, R12, RZ, PT ;  /* 0x000000ff0c00722a */ /* 0x000fd00003f0e000 */
[----:B------:R-:W-:Y:S02]  /*8000*/  FSEL R3, R15, RZ, P0 ;  /* 0x000000ff0f037208 */ /* 0x000fe40000000000 */
[----:B------:R-:W-:-:S04]  /*8010*/  @!P1 LEA.HI R2, R8, R8, RZ, 0x1 ;  /* 0x0000000808029211 */ /* 0x000fc800078f08ff */
[----:B------:R-:W-:Y:S02]  /*8020*/  @!P1 SHF.R.S32.HI R9, RZ, 0x1, R2 ;  /* 0x00000001ff099819 */ /* 0x000fe40000011402 */
[----:B------:R-:W-:-:S03]  /*8030*/  FSEL R2, R14, RZ, P0 ;  /* 0x000000ff0e027208 */ /* 0x000fc60000000000 */
[----:B------:R-:W-:Y:S02]  /*8040*/  @!P1 IMAD.IADD R8, R8, 0x1, -R9 ;  /* 0x0000000108089824 */ /* 0x000fe400078e0a09 */
[----:B------:R-:W-:-:S03]  /*8050*/  @!P1 IMAD R11, R9, 0x100000, R11 ;  /* 0x00100000090b9824 */ /* 0x000fc600078e020b */
[----:B------:R-:W-:Y:S01]  /*8060*/  @!P1 LEA R9, R8, 0x3ff00000, 0x14 ;  /* 0x3ff0000008099811 */ /* 0x000fe200078ea0ff */
[----:B------:R-:W-:-:S06]  /*8070*/  @!P1 IMAD.MOV.U32 R8, RZ, RZ, RZ ;  /* 0x000000ffff089224 */ /* 0x000fcc00078e00ff */
[----:B------:R-:W-:-:S11]  /*8080*/  @!P1 DMUL R2, R10, R8 ;  /* 0x000000080a029228 */ /* 0x000fd60000000000 */
.L_x_66:
[----:B------:R-:W-:Y:S02]  /*8090*/  DFMA R16, R16, R2, R2 ;  /* 0x000000021010722b */ /* 0x000fe40000000002 */
[----:B------:R-:W-:-:S08]  /*80a0*/  DSETP.NEU.AND P0, PT, |R2|, +INF , PT ;  /* 0x7ff000000200742a */ /* 0x000fd00003f0d200 */
[----:B------:R-:W-:Y:S01]  /*80b0*/  FSEL R8, R2, R16, !P0 ;  /* 0x0000001002087208 */ /* 0x000fe20004000000 */
[----:B------:R-:W-:Y:S01]  /*80c0*/  IMAD.MOV.U32 R2, RZ, RZ, R26 ;  /* 0x000000ffff027224 */ /* 0x000fe200078e001a */
[----:B------:R-:W-:Y:S01]  /*80d0*/  FSEL R16, R3, R17, !P0 ;  /* 0x0000001103107208 */ /* 0x000fe20004000000 */
[----:B------:R-:W-:-:S04]  /*80e0*/  IMAD.MOV.U32 R3, RZ, RZ, 0x0 ;  /* 0x00000000ff037424 */ /* 0x000fc800078e00ff */
[----:B------:R-:W-:Y:S05]  /*80f0*/  RET.REL.NODEC R2 `(_Z9fftKernelPfS_) ;  /* 0xffffff7c02c07950 */ /* 0x000fea0003c3ffff */
.L_x_67:
[----:B------:R-:W-:-:S00]  /*8100*/  BRA `(.L_x_67) ;  /* 0xfffffffc00fc7947 */ /* 0x000fc0000383ffff */
[----:B------:R-:W-:-:S00]  /*8110*/  NOP ;  /* 0x0000000000007918 */ /* 0x000fc00000000000 */
        /* <DEDUP_REMOVED lines=14> */
.L_x_68:


//--------------------- .nv.global.init           --------------------------
	.section	.nv.global.init,"aw",@progbits
	.align	4
.nv.global.init:
	.type		__cudart_i2opi_f,@object
	.size		__cudart_i2opi_f,(.L_0 - __cudart_i2opi_f)
__cudart_i2opi_f:
        /*0000*/ 	.byte	0x41, 0x90, 0x43, 0x3c, 0x99, 0x95, 0x62, 0xdb, 0xc0, 0xdd, 0x34, 0xf5, 0xd1, 0x57, 0x27, 0xfc
        /*0010*/ 	.byte	0x29, 0x15, 0x44, 0x4e, 0x6e, 0x83, 0xf9, 0xa2
.L_0:


//--------------------- .nv.shared.reserved.0     --------------------------
	.section	.nv.shared.reserved.0,"aw",@nobits
	.weak		__nv_reservedSMEM_offset_0_alias
	.size		__nv_reservedSMEM_offset_0_alias, 0, 64
	.other		__nv_reservedSMEM_offset_0_alias,@"STO_CUDA_RESERVED_SHARED STV_DEFAULT"
__nv_reservedSMEM_offset_0_alias:
	.zero		0
	.zero		64


//--------------------- .nv.constant0._Z9fftKernelPfS_ --------------------------
	.section	.nv.constant0._Z9fftKernelPfS_,"a",@progbits
	.sectionflags	@""
	.align	4
.nv.constant0._Z9fftKernelPfS_:
	.zero		912


//--------------------- SYMBOLS --------------------------

	.type		.nv.reservedSmem.offset0,@object
	.size		.nv.reservedSmem.offset0,0x4
